//
// Generated by NVIDIA NVVM Compiler
//
// Compiler Build ID: CL-36424714
// Cuda compilation tools, release 13.0, V13.0.88
// Based on NVVM 20.0.0
//

.version 9.0
.target sm_100
.address_size 64

	// .globl	sum_to_forward
// _ZZ9chunk_summmfPfE3buf has been demoted

.visible .entry sum_to_forward(
	.param .u64 sum_to_forward_param_0,
	.param .u64 sum_to_forward_param_1,
	.param .f32 sum_to_forward_param_2,
	.param .u64 sum_to_forward_param_3,
	.param .u64 .ptr .align 1 sum_to_forward_param_4,
	.param .u64 .ptr .align 1 sum_to_forward_param_5,
	.param .u64 .ptr .align 1 sum_to_forward_param_6,
	.param .u64 .ptr .align 1 sum_to_forward_param_7
)
{
	.reg .pred 	%p<13>;
	.reg .b32 	%r<59>;
	.reg .b32 	%f<7>;
	.reg .b64 	%rd<62>;
	// demoted variable
	.shared .align 4 .b8 _ZZ9chunk_summmfPfE3buf[4096];
	ld.param.u64 	%rd33, [sum_to_forward_param_0];
	ld.param.u64 	%rd27, [sum_to_forward_param_1];
	ld.param.u64 	%rd28, [sum_to_forward_param_3];
	ld.param.u64 	%rd29, [sum_to_forward_param_4];
	ld.param.u64 	%rd30, [sum_to_forward_param_5];
	ld.param.u64 	%rd31, [sum_to_forward_param_6];
	ld.param.u64 	%rd32, [sum_to_forward_param_7];
	mov.u32 	%r15, %ctaid.x;
	mov.u32 	%r1, %ntid.x;
	mov.u32 	%r2, %tid.x;
	mad.lo.s32 	%r57, %r15, %r1, %r2;
	cvt.u64.u32 	%rd1, %r57;
	setp.le.u64 	%p1, %rd33, %rd1;
	@%p1 bra 	$L__BB0_20;
	setp.eq.s64 	%p2, %rd27, 0;
	cvta.to.global.u64 	%rd2, %rd29;
	cvta.to.global.u64 	%rd3, %rd31;
	mov.b32 	%r56, 0;
	mov.b64 	%rd58, 0;
	mov.u32 	%r58, %r56;
	@%p2 bra 	$L__BB0_7;
$L__BB0_2:
	not.b64 	%rd35, %rd58;
	add.s64 	%rd36, %rd27, %rd35;
	cvt.u64.u32 	%rd5, %r57;
	and.b64  	%rd6, %rd36, 4294967295;
	shl.b64 	%rd37, %rd36, 3;
	and.b64  	%rd38, %rd37, 34359738360;
	add.s64 	%rd39, %rd2, %rd38;
	ld.global.u64 	%rd7, [%rd39];
	and.b64  	%rd40, %rd7, -4294967296;
	setp.ne.s64 	%p3, %rd40, 0;
	@%p3 bra 	$L__BB0_4;
	cvt.u32.u64 	%r17, %rd7;
	cvt.u32.u64 	%r18, %rd5;
	div.u32 	%r19, %r18, %r17;
	mul.lo.s32 	%r20, %r19, %r17;
	sub.s32 	%r21, %r18, %r20;
	cvt.u64.u32 	%rd56, %r19;
	cvt.u64.u32 	%rd57, %r21;
	bra.uni 	$L__BB0_5;
$L__BB0_4:
	div.u64 	%rd56, %rd5, %rd7;
	mul.lo.s64 	%rd41, %rd56, %rd7;
	sub.s64 	%rd57, %rd5, %rd41;
$L__BB0_5:
	shl.b64 	%rd42, %rd6, 3;
	add.s64 	%rd43, %rd3, %rd42;
	ld.global.u64 	%rd44, [%rd43];
	cvt.u32.u64 	%r22, %rd44;
	cvt.u32.u64 	%r23, %rd57;
	mad.lo.s32 	%r58, %r22, %r23, %r58;
	cvt.u32.u64 	%r57, %rd56;
	add.s32 	%r56, %r56, 1;
	cvt.u64.u32 	%rd58, %r56;
	setp.gt.u64 	%p4, %rd27, %rd58;
	@%p4 bra 	$L__BB0_2;
	cvt.u64.u32 	%rd58, %r58;
$L__BB0_7:
	cvta.to.global.u64 	%rd45, %rd30;
	shl.b64 	%rd46, %rd58, 2;
	add.s64 	%rd47, %rd45, %rd46;
	ld.global.f32 	%f1, [%rd47];
	shl.b32 	%r24, %r2, 2;
	mov.u32 	%r25, _ZZ9chunk_summmfPfE3buf;
	add.s32 	%r10, %r25, %r24;
	st.shared.f32 	[%r10], %f1;
	and.b64  	%rd48, %rd28, -4294967296;
	setp.ne.s64 	%p5, %rd48, 0;
	@%p5 bra 	$L__BB0_9;
	cvt.u32.u64 	%r26, %rd28;
	cvt.u32.u64 	%r27, %rd1;
	rem.u32 	%r28, %r27, %r26;
	cvt.u64.u32 	%rd59, %r28;
	bra.uni 	$L__BB0_10;
$L__BB0_9:
	rem.u64 	%rd59, %rd1, %rd28;
$L__BB0_10:
	cvt.u32.u64 	%r29, %rd59;
	sub.s32 	%r30, %r2, %r29;
	max.s32 	%r11, %r30, 0;
	cvt.u64.u32 	%rd49, %r2;
	cvt.u32.u64 	%r31, %rd28;
	cvt.u32.u64 	%r32, %rd49;
	add.s32 	%r33, %r31, %r32;
	sub.s32 	%r34, %r33, %r29;
	min.u32 	%r12, %r34, %r1;
	sub.s32 	%r35, %r12, %r11;
	min.u32 	%r36, %r35, %r1;
	add.s32 	%r37, %r36, -1;
	shr.u32 	%r38, %r37, 1;
	or.b32  	%r39, %r38, %r37;
	shr.u32 	%r40, %r39, 2;
	or.b32  	%r41, %r40, %r39;
	shr.u32 	%r42, %r41, 4;
	or.b32  	%r43, %r42, %r41;
	shr.u32 	%r44, %r43, 8;
	or.b32  	%r45, %r44, %r43;
	shr.u32 	%r46, %r45, 16;
	or.b32  	%r47, %r46, %r45;
	add.s32 	%r13, %r47, 1;
	bar.sync 	0;
	setp.lt.u32 	%p6, %r13, 2;
	@%p6 bra 	$L__BB0_15;
	shr.u32 	%r48, %r13, 1;
	cvt.u64.u32 	%rd60, %r48;
	sub.s32 	%r49, %r2, %r11;
	cvt.u64.u32 	%rd21, %r49;
$L__BB0_12:
	cvt.u32.u64 	%r14, %rd60;
	add.s32 	%r50, %r2, %r14;
	setp.ge.u32 	%p7, %r50, %r12;
	setp.le.u64 	%p8, %rd60, %rd21;
	or.pred  	%p9, %p7, %p8;
	@%p9 bra 	$L__BB0_14;
	shl.b32 	%r51, %r14, 2;
	add.s32 	%r52, %r10, %r51;
	ld.shared.f32 	%f2, [%r52];
	ld.shared.f32 	%f3, [%r10];
	add.f32 	%f4, %f2, %f3;
	st.shared.f32 	[%r10], %f4;
$L__BB0_14:
	bar.sync 	0;
	shr.u64 	%rd23, %rd60, 1;
	setp.gt.u64 	%p10, %rd60, 1;
	mov.u64 	%rd60, %rd23;
	@%p10 bra 	$L__BB0_12;
$L__BB0_15:
	setp.ne.s32 	%p11, %r2, %r11;
	@%p11 bra 	$L__BB0_20;
	setp.ne.s64 	%p12, %rd48, 0;
	@%p12 bra 	$L__BB0_18;
	cvt.u32.u64 	%r54, %rd1;
	div.u32 	%r55, %r54, %r31;
	cvt.u64.u32 	%rd61, %r55;
	bra.uni 	$L__BB0_19;
$L__BB0_18:
	div.u64 	%rd61, %rd1, %rd28;
$L__BB0_19:
	cvta.to.global.u64 	%rd52, %rd32;
	shl.b64 	%rd53, %rd61, 2;
	add.s64 	%rd54, %rd52, %rd53;
	ld.shared.f32 	%f5, [%r10];
	atom.global.add.f32 	%f6, [%rd54], %f5;
$L__BB0_20:
	ret;

}
	// .globl	sum_to_backward
.visible .entry sum_to_backward(
	.param .u64 sum_to_backward_param_0,
	.param .u64 sum_to_backward_param_1,
	.param .f32 sum_to_backward_param_2,
	.param .u64 .ptr .align 1 sum_to_backward_param_3,
	.param .u64 .ptr .align 1 sum_to_backward_param_4,
	.param .u64 .ptr .align 1 sum_to_backward_param_5,
	.param .u64 .ptr .align 1 sum_to_backward_param_6,
	.param .u64 .ptr .align 1 sum_to_backward_param_7
)
{
	.reg .pred 	%p<10>;
	.reg .b32 	%r<43>;
	.reg .b32 	%f<5>;
	.reg .b64 	%rd<65>;

	ld.param.u64 	%rd33, [sum_to_backward_param_0];
	ld.param.u64 	%rd28, [sum_to_backward_param_1];
	ld.param.f32 	%f1, [sum_to_backward_param_2];
	ld.param.u64 	%rd34, [sum_to_backward_param_3];
	ld.param.u64 	%rd29, [sum_to_backward_param_4];
	ld.param.u64 	%rd30, [sum_to_backward_param_5];
	ld.param.u64 	%rd31, [sum_to_backward_param_6];
	ld.param.u64 	%rd32, [sum_to_backward_param_7];
	cvta.to.global.u64 	%rd1, %rd34;
	mov.u32 	%r14, %ctaid.x;
	mov.u32 	%r15, %ntid.x;
	mov.u32 	%r16, %tid.x;
	mad.lo.s32 	%r17, %r14, %r15, %r16;
	cvt.u64.u32 	%rd2, %r17;
	setp.le.u64 	%p1, %rd33, %rd2;
	@%p1 bra 	$L__BB1_19;
	setp.eq.s64 	%p2, %rd28, 0;
	mov.b32 	%r38, 0;
	@%p2 bra 	$L__BB1_12;
	cvta.to.global.u64 	%rd3, %rd30;
	mov.b32 	%r37, 0;
	mov.b64 	%rd58, 0;
	cvt.u32.u64 	%r22, %rd2;
	mov.u32 	%r38, %r37;
$L__BB1_3:
	shl.b64 	%rd36, %rd58, 3;
	add.s64 	%rd37, %rd1, %rd36;
	ld.global.u64 	%rd6, [%rd37];
	add.s64 	%rd38, %rd3, %rd36;
	ld.global.u64 	%rd7, [%rd38];
	setp.eq.s64 	%p3, %rd7, 0;
	mov.b32 	%r39, 0;
	@%p3 bra 	$L__BB1_11;
	and.b64  	%rd39, %rd7, -4294967296;
	setp.ne.s64 	%p4, %rd39, 0;
	@%p4 bra 	$L__BB1_6;
	cvt.u32.u64 	%r21, %rd7;
	div.u32 	%r23, %r22, %r21;
	cvt.u64.u32 	%rd59, %r23;
	bra.uni 	$L__BB1_7;
$L__BB1_6:
	div.u64 	%rd59, %rd2, %rd7;
$L__BB1_7:
	and.b64  	%rd40, %rd6, -4294967296;
	setp.ne.s64 	%p5, %rd40, 0;
	@%p5 bra 	$L__BB1_9;
	cvt.u32.u64 	%r24, %rd6;
	cvt.u32.u64 	%r25, %rd59;
	rem.u32 	%r26, %r25, %r24;
	cvt.u64.u32 	%rd60, %r26;
	bra.uni 	$L__BB1_10;
$L__BB1_9:
	rem.u64 	%rd60, %rd59, %rd6;
$L__BB1_10:
	cvt.u32.u64 	%r39, %rd60;
$L__BB1_11:
	cvt.u32.u64 	%r27, %rd6;
	mad.lo.s32 	%r38, %r38, %r27, %r39;
	add.s32 	%r37, %r37, 1;
	cvt.u64.u32 	%rd58, %r37;
	setp.gt.u64 	%p6, %rd28, %rd58;
	@%p6 bra 	$L__BB1_3;
$L__BB1_12:
	setp.eq.s64 	%p7, %rd28, 0;
	cvta.to.global.u64 	%rd4, %rd32;
	mov.b32 	%r40, 0;
	mov.b64 	%rd64, 0;
	mov.u32 	%r42, %r40;
	@%p7 bra 	$L__BB1_18;
$L__BB1_13:
	not.b64 	%rd42, %rd64;
	add.s64 	%rd43, %rd28, %rd42;
	cvt.u64.u32 	%rd16, %r38;
	and.b64  	%rd17, %rd43, 4294967295;
	shl.b64 	%rd44, %rd43, 3;
	and.b64  	%rd45, %rd44, 34359738360;
	add.s64 	%rd46, %rd1, %rd45;
	ld.global.u64 	%rd18, [%rd46];
	and.b64  	%rd47, %rd18, -4294967296;
	setp.ne.s64 	%p8, %rd47, 0;
	@%p8 bra 	$L__BB1_15;
	cvt.u32.u64 	%r29, %rd18;
	cvt.u32.u64 	%r30, %rd16;
	div.u32 	%r31, %r30, %r29;
	mul.lo.s32 	%r32, %r31, %r29;
	sub.s32 	%r33, %r30, %r32;
	cvt.u64.u32 	%rd62, %r31;
	cvt.u64.u32 	%rd63, %r33;
	bra.uni 	$L__BB1_16;
$L__BB1_15:
	div.u64 	%rd62, %rd16, %rd18;
	mul.lo.s64 	%rd48, %rd62, %rd18;
	sub.s64 	%rd63, %rd16, %rd48;
$L__BB1_16:
	shl.b64 	%rd49, %rd17, 3;
	add.s64 	%rd50, %rd4, %rd49;
	ld.global.u64 	%rd51, [%rd50];
	cvt.u32.u64 	%r34, %rd51;
	cvt.u32.u64 	%r35, %rd63;
	mad.lo.s32 	%r42, %r34, %r35, %r42;
	cvt.u32.u64 	%r38, %rd62;
	add.s32 	%r40, %r40, 1;
	cvt.u64.u32 	%rd64, %r40;
	setp.gt.u64 	%p9, %rd28, %rd64;
	@%p9 bra 	$L__BB1_13;
	cvt.u64.u32 	%rd64, %r42;
$L__BB1_18:
	cvta.to.global.u64 	%rd52, %rd31;
	shl.b64 	%rd53, %rd64, 2;
	add.s64 	%rd54, %rd52, %rd53;
	ld.global.f32 	%f2, [%rd54];
	cvta.to.global.u64 	%rd55, %rd29;
	shl.b64 	%rd56, %rd2, 2;
	add.s64 	%rd57, %rd55, %rd56;
	ld.global.f32 	%f3, [%rd57];
	fma.rn.f32 	%f4, %f1, %f2, %f3;
	st.global.f32 	[%rd57], %f4;
$L__BB1_19:
	ret;

}


// ===== COMPILED SASS (sm_100) =====

	.target	sm_100

	.elftype	@"ET_EXEC"


//--------------------- .note.nv.tkinfo           --------------------------
	.section	.note.nv.tkinfo,"",@"SHT_NOTE"
	.sectionflags	@"SHF_NOTE_NV_TKINFO"
	.tkinfo
        /*0018*/ 	.word	0x00000002
        /*0030*/ 	.string	""
        /*0030*/ 	.string	"ptxas"
        /*0030*/ 	.string	"Cuda compilation tools, release 13.0, V13.0.88"
        /*0030*/ 	.string	"Build cuda_13.0.r13.0/compiler.36424714_0"
        /*0030*/ 	.string	"-arch sm_100 -m 64 "



//--------------------- .note.nv.cuinfo           --------------------------
	.section	.note.nv.cuinfo,"",@"SHT_NOTE"
	.sectionflags	@"SHF_NOTE_NV_CUINFO"
        /*0018*/ 	.short	0x0002
        /*001a*/ 	.short	0x0064
        /*001c*/ 	.short	0x0082
	.zero		2


//--------------------- .nv.info                  --------------------------
	.section	.nv.info,"",@"SHT_CUDA_INFO"
	.align	4


	//----- nvinfo : EIATTR_REGCOUNT
	.align		4
        /*0000*/ 	.byte	0x04, 0x2f
        /*0002*/ 	.short	(.L_1 - .L_0)
	.align		4
.L_0:
        /*0004*/ 	.word	index@(sum_to_forward)
        /*0008*/ 	.word	0x0000001a


	//----- nvinfo : EIATTR_FRAME_SIZE
	.align		4
.L_1:
        /*000c*/ 	.byte	0x04, 0x11
        /*000e*/ 	.short	(.L_3 - .L_2)
	.align		4
.L_2:
        /*0010*/ 	.word	index@($__internal_3_$__cuda_sm20_rem_u64)
        /*0014*/ 	.word	0x00000000


	//----- nvinfo : EIATTR_FRAME_SIZE
	.align		4
.L_3:
        /*0018*/ 	.byte	0x04, 0x11
        /*001a*/ 	.short	(.L_5 - .L_4)
	.align		4
.L_4:
        /*001c*/ 	.word	index@($__internal_2_$__cuda_sm20_div_u64)
        /*0020*/ 	.word	0x00000000


	//----- nvinfo : EIATTR_FRAME_SIZE
	.align		4
.L_5:
        /*0024*/ 	.byte	0x04, 0x11
        /*0026*/ 	.short	(.L_7 - .L_6)
	.align		4
.L_6:
        /*0028*/ 	.word	index@(sum_to_forward)
        /*002c*/ 	.word	0x00000000


	//----- nvinfo : EIATTR_REGCOUNT
	.align		4
.L_7:
        /*0030*/ 	.byte	0x04, 0x2f
        /*0032*/ 	.short	(.L_9 - .L_8)
	.align		4
.L_8:
        /*0034*/ 	.word	index@(sum_to_backward)
        /*0038*/ 	.word	0x0000001a


	//----- nvinfo : EIATTR_FRAME_SIZE
	.align		4
.L_9:
        /*003c*/ 	.byte	0x04, 0x11
        /*003e*/ 	.short	(.L_11 - .L_10)
	.align		4
.L_10:
        /*0040*/ 	.word	index@($__internal_1_$__cuda_sm20_rem_u64)
        /*0044*/ 	.word	0x00000000


	//----- nvinfo : EIATTR_FRAME_SIZE
	.align		4
.L_11:
        /*0048*/ 	.byte	0x04, 0x11
        /*004a*/ 	.short	(.L_13 - .L_12)
	.align		4
.L_12:
        /*004c*/ 	.word	index@($__internal_0_$__cuda_sm20_div_u64)
        /*0050*/ 	.word	0x00000000


	//----- nvinfo : EIATTR_FRAME_SIZE
	.align		4
.L_13:
        /*0054*/ 	.byte	0x04, 0x11
        /*0056*/ 	.short	(.L_15 - .L_14)
	.align		4
.L_14:
        /*0058*/ 	.word	index@(sum_to_backward)
        /*005c*/ 	.word	0x00000000


	//----- nvinfo : EIATTR_MIN_STACK_SIZE
	.align		4
.L_15:
        /*0060*/ 	.byte	0x04, 0x12
        /*0062*/ 	.short	(.L_17 - .L_16)
	.align		4
.L_16:
        /*0064*/ 	.word	index@(sum_to_backward)
        /*0068*/ 	.word	0x00000000


	//----- nvinfo : EIATTR_MIN_STACK_SIZE
	.align		4
.L_17:
        /*006c*/ 	.byte	0x04, 0x12
        /*006e*/ 	.short	(.L_19 - .L_18)
	.align		4
.L_18:
        /*0070*/ 	.word	index@(sum_to_forward)
        /*0074*/ 	.word	0x00000000
.L_19:


//--------------------- .nv.compat                --------------------------
	.section	.nv.compat,"",@"SHT_CUDA_COMPAT_INFO"
	.align	4
        /*0000*/ 	.byte	0x02, 0x09, 0x00, 0x00, 0x02, 0x02, 0x01, 0x00, 0x02, 0x05, 0x05, 0x00, 0x03, 0x07, 0x01, 0x01
        /*0010*/ 	.byte	0x02, 0x03, 0x00, 0x00, 0x02, 0x06, 0x01, 0x00, 0x04, 0x0b, 0x08, 0x00, 0x09, 0x00, 0x00, 0x00
        /*0020*/ 	.byte	0x00, 0x00, 0x00, 0x00


//--------------------- .nv.info.sum_to_backward  --------------------------
	.section	.nv.info.sum_to_backward,"",@"SHT_CUDA_INFO"
	.sectionflags	@""
	.align	4


	//----- nvinfo : EIATTR_CUDA_API_VERSION
	.align		4
        /*0000*/ 	.byte	0x04, 0x37
        /*0002*/ 	.short	(.L_21 - .L_20)
.L_20:
        /*0004*/ 	.word	0x00000082


	//----- nvinfo : EIATTR_KPARAM_INFO
	.align		4
.L_21:
        /*0008*/ 	.byte	0x04, 0x17
        /*000a*/ 	.short	(.L_23 - .L_22)
.L_22:
        /*000c*/ 	.word	0x00000000
        /*0010*/ 	.short	0x0007
        /*0012*/ 	.short	0x0038
        /*0014*/ 	.byte	0x00, 0xf5, 0x21, 0x00


	//----- nvinfo : EIATTR_KPARAM_INFO
	.align		4
.L_23:
        /*0018*/ 	.byte	0x04, 0x17
        /*001a*/ 	.short	(.L_25 - .L_24)
.L_24:
        /*001c*/ 	.word	0x00000000
        /*0020*/ 	.short	0x0006
        /*0022*/ 	.short	0x0030
        /*0024*/ 	.byte	0x00, 0xf5, 0x21, 0x00


	//----- nvinfo : EIATTR_KPARAM_INFO
	.align		4
.L_25:
        /*0028*/ 	.byte	0x04, 0x17
        /*002a*/ 	.short	(.L_27 - .L_26)
.L_26:
        /*002c*/ 	.word	0x00000000
        /*0030*/ 	.short	0x0005
        /*0032*/ 	.short	0x0028
        /*0034*/ 	.byte	0x00, 0xf5, 0x21, 0x00


	//----- nvinfo : EIATTR_KPARAM_INFO
	.align		4
.L_27:
        /*0038*/ 	.byte	0x04, 0x17
        /*003a*/ 	.short	(.L_29 - .L_28)
.L_28:
        /*003c*/ 	.word	0x00000000
        /*0040*/ 	.short	0x0004
        /*0042*/ 	.short	0x0020
        /*0044*/ 	.byte	0x00, 0xf5, 0x21, 0x00


	//----- nvinfo : EIATTR_KPARAM_INFO
	.align		4
.L_29:
        /*0048*/ 	.byte	0x04, 0x17
        /*004a*/ 	.short	(.L_31 - .L_30)
.L_30:
        /*004c*/ 	.word	0x00000000
        /*0050*/ 	.short	0x0003
        /*0052*/ 	.short	0x0018
        /*0054*/ 	.byte	0x00, 0xf5, 0x21, 0x00


	//----- nvinfo : EIATTR_KPARAM_INFO
	.align		4
.L_31:
        /*0058*/ 	.byte	0x04, 0x17
        /*005a*/ 	.short	(.L_33 - .L_32)
.L_32:
        /*005c*/ 	.word	0x00000000
        /*0060*/ 	.short	0x0002
        /*0062*/ 	.short	0x0010
        /*0064*/ 	.byte	0x00, 0xf0, 0x11, 0x00


	//----- nvinfo : EIATTR_KPARAM_INFO
	.align		4
.L_33:
        /*0068*/ 	.byte	0x04, 0x17
        /*006a*/ 	.short	(.L_35 - .L_34)
.L_34:
        /*006c*/ 	.word	0x00000000
        /*0070*/ 	.short	0x0001
        /*0072*/ 	.short	0x0008
        /*0074*/ 	.byte	0x00, 0xf0, 0x21, 0x00


	//----- nvinfo : EIATTR_KPARAM_INFO
	.align		4
.L_35:
        /*0078*/ 	.byte	0x04, 0x17
        /*007a*/ 	.short	(.L_37 - .L_36)
.L_36:
        /*007c*/ 	.word	0x00000000
        /*0080*/ 	.short	0x0000
        /*0082*/ 	.short	0x0000
        /*0084*/ 	.byte	0x00, 0xf0, 0x21, 0x00


	//----- nvinfo : EIATTR_SPARSE_MMA_MASK
	.align		4
.L_37:
        /*0088*/ 	.byte	0x03, 0x50
        /*008a*/ 	.short	0x0000


	//----- nvinfo : EIATTR_MAXREG_COUNT
	.align		4
        /*008c*/ 	.byte	0x03, 0x1b
        /*008e*/ 	.short	0x00ff


	//----- nvinfo : EIATTR_MERCURY_ISA_VERSION
	.align		4
        /*0090*/ 	.byte	0x03, 0x5f
        /*0092*/ 	.short	0x0101


	//----- nvinfo : EIATTR_VRC_CTA_INIT_COUNT
	.align		4
        /*0094*/ 	.byte	0x02, 0x4a
	.zero		1
	.zero		1


	//----- nvinfo : EIATTR_EXIT_INSTR_OFFSETS
	.align		4
        /*0098*/ 	.byte	0x04, 0x1c
        /*009a*/ 	.short	(.L_39 - .L_38)


	//   ....[0]....
.L_38:
        /*009c*/ 	.word	0x00000080


	//   ....[1]....
        /*00a0*/ 	.word	0x00000af0


	//----- nvinfo : EIATTR_CRS_STACK_SIZE
	.align		4
.L_39:
        /*00a4*/ 	.byte	0x04, 0x1e
        /*00a6*/ 	.short	(.L_41 - .L_40)
.L_40:
        /*00a8*/ 	.word	0x00000000


	//----- nvinfo : EIATTR_CBANK_PARAM_SIZE
	.align		4
.L_41:
        /*00ac*/ 	.byte	0x03, 0x19
        /*00ae*/ 	.short	0x0040


	//----- nvinfo : EIATTR_PARAM_CBANK
	.align		4
        /*00b0*/ 	.byte	0x04, 0x0a
        /*00b2*/ 	.short	(.L_43 - .L_42)
	.align		4
.L_42:
        /*00b4*/ 	.word	index@(.nv.constant0.sum_to_backward)
        /*00b8*/ 	.short	0x0380
        /*00ba*/ 	.short	0x0040


	//----- nvinfo : EIATTR_SW_WAR
	.align		4
.L_43:
        /*00bc*/ 	.byte	0x04, 0x36
        /*00be*/ 	.short	(.L_45 - .L_44)
.L_44:
        /*00c0*/ 	.word	0x00000008
.L_45:


//--------------------- .nv.info.sum_to_forward   --------------------------
	.section	.nv.info.sum_to_forward,"",@"SHT_CUDA_INFO"
	.sectionflags	@""
	.align	4


	//----- nvinfo : EIATTR_CUDA_API_VERSION
	.align		4
        /*0000*/ 	.byte	0x04, 0x37
        /*0002*/ 	.short	(.L_47 - .L_46)
.L_46:
        /*0004*/ 	.word	0x00000082


	//----- nvinfo : EIATTR_KPARAM_INFO
	.align		4
.L_47:
        /*0008*/ 	.byte	0x04, 0x17
        /*000a*/ 	.short	(.L_49 - .L_48)
.L_48:
        /*000c*/ 	.word	0x00000000
        /*0010*/ 	.short	0x0007
        /*0012*/ 	.short	0x0038
        /*0014*/ 	.byte	0x00, 0xf5, 0x21, 0x00


	//----- nvinfo : EIATTR_KPARAM_INFO
	.align		4
.L_49:
        /*0018*/ 	.byte	0x04, 0x17
        /*001a*/ 	.short	(.L_51 - .L_50)
.L_50:
        /*001c*/ 	.word	0x00000000
        /*0020*/ 	.short	0x0006
        /*0022*/ 	.short	0x0030
        /*0024*/ 	.byte	0x00, 0xf5, 0x21, 0x00


	//----- nvinfo : EIATTR_KPARAM_INFO
	.align		4
.L_51:
        /*0028*/ 	.byte	0x04, 0x17
        /*002a*/ 	.short	(.L_53 - .L_52)
.L_52:
        /*002c*/ 	.word	0x00000000
        /*0030*/ 	.short	0x0005
        /*0032*/ 	.short	0x0028
        /*0034*/ 	.byte	0x00, 0xf5, 0x21, 0x00


	//----- nvinfo : EIATTR_KPARAM_INFO
	.align		4
.L_53:
        /*0038*/ 	.byte	0x04, 0x17
        /*003a*/ 	.short	(.L_55 - .L_54)
.L_54:
        /*003c*/ 	.word	0x00000000
        /*0040*/ 	.short	0x0004
        /*0042*/ 	.short	0x0020
        /*0044*/ 	.byte	0x00, 0xf5, 0x21, 0x00


	//----- nvinfo : EIATTR_KPARAM_INFO
	.align		4
.L_55:
        /*0048*/ 	.byte	0x04, 0x17
        /*004a*/ 	.short	(.L_57 - .L_56)
.L_56:
        /*004c*/ 	.word	0x00000000
        /*0050*/ 	.short	0x0003
        /*0052*/ 	.short	0x0018
        /*0054*/ 	.byte	0x00, 0xf0, 0x21, 0x00


	//----- nvinfo : EIATTR_KPARAM_INFO
	.align		4
.L_57:
        /*0058*/ 	.byte	0x04, 0x17
        /*005a*/ 	.short	(.L_59 - .L_58)
.L_58:
        /*005c*/ 	.word	0x00000000
        /*0060*/ 	.short	0x0002
        /*0062*/ 	.short	0x0010
        /*0064*/ 	.byte	0x00, 0xf0, 0x11, 0x00


	//----- nvinfo : EIATTR_KPARAM_INFO
	.align		4
.L_59:
        /*0068*/ 	.byte	0x04, 0x17
        /*006a*/ 	.short	(.L_61 - .L_60)
.L_60:
        /*006c*/ 	.word	0x00000000
        /*0070*/ 	.short	0x0001
        /*0072*/ 	.short	0x0008
        /*0074*/ 	.byte	0x00, 0xf0, 0x21, 0x00


	//----- nvinfo : EIATTR_KPARAM_INFO
	.align		4
.L_61:
        /*0078*/ 	.byte	0x04, 0x17
        /*007a*/ 	.short	(.L_63 - .L_62)
.L_62:
        /*007c*/ 	.word	0x00000000
        /*0080*/ 	.short	0x0000
        /*0082*/ 	.short	0x0000
        /*0084*/ 	.byte	0x00, 0xf0, 0x21, 0x00


	//----- nvinfo : EIATTR_SPARSE_MMA_MASK
	.align		4
.L_63:
        /*0088*/ 	.byte	0x03, 0x50
        /*008a*/ 	.short	0x0000


	//----- nvinfo : EIATTR_MAXREG_COUNT
	.align		4
        /*008c*/ 	.byte	0x03, 0x1b
        /*008e*/ 	.short	0x00ff


	//----- nvinfo : EIATTR_NUM_BARRIERS
	.align		4
        /*0090*/ 	.byte	0x02, 0x4c
        /*0092*/ 	.byte	0x01
	.zero		1


	//----- nvinfo : EIATTR_MERCURY_ISA_VERSION
	.align		4
        /*0094*/ 	.byte	0x03, 0x5f
        /*0096*/ 	.short	0x0101


	//----- nvinfo : EIATTR_VRC_CTA_INIT_COUNT
	.align		4
        /*0098*/ 	.byte	0x02, 0x4a
	.zero		1
	.zero		1


	//----- nvinfo : EIATTR_EXIT_INSTR_OFFSETS
	.align		4
        /*009c*/ 	.byte	0x04, 0x1c
        /*009e*/ 	.short	(.L_65 - .L_64)


	//   ....[0]....
.L_64:
        /*00a0*/ 	.word	0x00000080


	//   ....[1]....
        /*00a4*/ 	.word	0x000009a0


	//   ....[2]....
        /*00a8*/ 	.word	0x00000c10


	//----- nvinfo : EIATTR_CRS_STACK_SIZE
	.align		4
.L_65:
        /*00ac*/ 	.byte	0x04, 0x1e
        /*00ae*/ 	.short	(.L_67 - .L_66)
.L_66:
        /*00b0*/ 	.word	0x00000000


	//----- nvinfo : EIATTR_CBANK_PARAM_SIZE
	.align		4
.L_67:
        /*00b4*/ 	.byte	0x03, 0x19
        /*00b6*/ 	.short	0x0040


	//----- nvinfo : EIATTR_PARAM_CBANK
	.align		4
        /*00b8*/ 	.byte	0x04, 0x0a
        /*00ba*/ 	.short	(.L_69 - .L_68)
	.align		4
.L_68:
        /*00bc*/ 	.word	index@(.nv.constant0.sum_to_forward)
        /*00c0*/ 	.short	0x0380
        /*00c2*/ 	.short	0x0040


	//----- nvinfo : EIATTR_SW_WAR
	.align		4
.L_69:
        /*00c4*/ 	.byte	0x04, 0x36
        /*00c6*/ 	.short	(.L_71 - .L_70)
.L_70:
        /*00c8*/ 	.word	0x00000008
.L_71:


//--------------------- .nv.callgraph             --------------------------
	.section	.nv.callgraph,"",@"SHT_CUDA_CALLGRAPH"
	.align	4
	.sectionentsize	8
	.align		4
        /*0000*/ 	.word	0x00000000
	.align		4
        /*0004*/ 	.word	0xffffffff
	.align		4
        /*0008*/ 	.word	0x00000000
	.align		4
        /*000c*/ 	.word	0xfffffffe
	.align		4
        /*0010*/ 	.word	0x00000000
	.align		4
        /*0014*/ 	.word	0xfffffffd
	.align		4
        /*0018*/ 	.word	0x00000000
	.align		4
        /*001c*/ 	.word	0xfffffffc


//--------------------- .text.sum_to_backward     --------------------------
	.section	.text.sum_to_backward,"ax",@progbits
	.align	128
        .global         sum_to_backward
        .type           sum_to_backward,@function
        .size           sum_to_backward,(.L_x_23 - sum_to_backward)
        .other          sum_to_backward,@"STO_CUDA_ENTRY STV_DEFAULT"
sum_to_backward:
.text.sum_to_backward:
[----:B------:R-:W-:Y:S01]  /*0000*/  LDC R1, c[0x0][0x37c] ;  /* 0x0000df00ff017b82 */ /* 0x000fe20000000800 */
[----:B------:R-:W0:Y:S07]  /*0010*/  S2R R3, SR_TID.X ;  /* 0x0000000000037919 */ /* 0x000e2e0000002100 */
[----:B------:R-:W0:Y:S01]  /*0020*/  S2UR UR4, SR_CTAID.X ;  /* 0x00000000000479c3 */ /* 0x000e220000002500 */
[----:B------:R-:W1:Y:S07]  /*0030*/  LDCU.64 UR6, c[0x0][0x380] ;  /* 0x00007000ff0677ac */ /* 0x000e6e0008000a00 */
[----:B------:R-:W0:Y:S02]  /*0040*/  LDC R0, c[0x0][0x360] ;  /* 0x0000d800ff007b82 */ /* 0x000e240000000800 */
[----:B0-----:R-:W-:-:S05]  /*0050*/  IMAD R0, R0, UR4, R3 ;  /* 0x0000000400007c24 */ /* 0x001fca000f8e0203 */
[----:B-1----:R-:W-:-:S04]  /*0060*/  ISETP.GE.U32.AND P0, PT, R0, UR6, PT ;  /* 0x0000000600007c0c */ /* 0x002fc8000bf06070 */
[----:B------:R-:W-:-:S13]  /*0070*/  ISETP.GE.U32.AND.EX P0, PT, RZ, UR7, PT, P0 ;  /* 0x00000007ff007c0c */ /* 0x000fda000bf06100 */
[----:B------:R-:W-:Y:S05]  /*0080*/  @P0 EXIT ;  /* 0x000000000000094d */ /* 0x000fea0003800000 */
[----:B------:R-:W0:Y:S01]  /*0090*/  LDCU.64 UR8, c[0x0][0x388] ;  /* 0x00007100ff0877ac */ /* 0x000e220008000a00 */
[----:B------:R-:W-:Y:S01]  /*00a0*/  IMAD.MOV.U32 R7, RZ, RZ, RZ ;  /* 0x000000ffff077224 */ /* 0x000fe200078e00ff */
[----:B------:R-:W1:Y:S01]  /*00b0*/  LDCU.64 UR12, c[0x0][0x358] ;  /* 0x00006b00ff0c77ac */ /* 0x000e620008000a00 */
[----:B------:R-:W-:Y:S01]  /*00c0*/  UMOV UR5, URZ ;  /* 0x000000ff00057c82 */ /* 0x000fe20008000000 */
[----:B0-----:R-:W-:-:S04]  /*00d0*/  UISETP.NE.U32.AND UP0, UPT, UR8, URZ, UPT ;  /* 0x000000ff0800728c */ /* 0x001fc8000bf05070 */
[----:B------:R-:W-:-:S09]  /*00e0*/  UISETP.NE.AND.EX UP0, UPT, UR9, URZ, UPT, UP0 ;  /* 0x000000ff0900728c */ /* 0x000fd2000bf05300 */
[----:B-1----:R-:W-:Y:S05]  /*00f0*/  BRA.U !UP0, `(.L_x_0) ;  /* 0x0000000508487547 */ /* 0x002fea000b800000 */
[----:B------:R-:W-:Y:S01]  /*0100*/  IMAD.MOV.U32 R7, RZ, RZ, RZ ;  /* 0x000000ffff077224 */ /* 0x000fe200078e00ff */
[----:B------:R-:W0:Y:S01]  /*0110*/  LDCU.64 UR10, c[0x0][0x388] ;  /* 0x00007100ff0a77ac */ /* 0x000e220008000a00 */
[----:B------:R-:W1:Y:S01]  /*0120*/  LDCU.64 UR16, c[0x0][0x398] ;  /* 0x00007300ff1077ac */ /* 0x000e620008000a00 */
[----:B------:R-:W2:Y:S01]  /*0130*/  LDCU.64 UR18, c[0x0][0x3a8] ;  /* 0x00007500ff1277ac */ /* 0x000ea20008000a00 */
[----:B------:R-:W-:Y:S01]  /*0140*/  UMOV UR4, URZ ;  /* 0x000000ff00047c82 */ /* 0x000fe20008000000 */
[----:B------:R-:W-:Y:S01]  /*0150*/  UMOV UR6, URZ ;  /* 0x000000ff00067c82 */ /* 0x000fe20008000000 */
[----:B------:R-:W-:-:S05]  /*0160*/  UMOV UR7, URZ ;  /* 0x000000ff00077c82 */ /* 0x000fca0008000000 */
.L_x_5:
[----:B------:R-:W-:Y:S02]  /*0170*/  USHF.L.U32 UR8, UR6, 0x3, URZ ;  /* 0x0000000306087899 */ /* 0x000fe400080006ff */
[----:B------:R-:W-:Y:S02]  /*0180*/  USHF.L.U64.HI UR9, UR6, 0x3, UR7 ;  /* 0x0000000306097899 */ /* 0x000fe40008010207 */
[----:B--2---:R-:W-:-:S04]  /*0190*/  UIADD3 UR6, UP0, UPT, UR8, UR18, URZ ;  /* 0x0000001208067290 */ /* 0x004fc8000ff1e0ff */
[----:B------:R-:W-:Y:S02]  /*01a0*/  UIADD3.X UR14, UPT, UPT, UR9, UR19, URZ, UP0, !UPT ;  /* 0x00000013090e7290 */ /* 0x000fe400087fe4ff */
[----:B------:R-:W-:-:S04]  /*01b0*/  MOV R10, UR6 ;  /* 0x00000006000a7c02 */ /* 0x000fc80008000f00 */
[----:B------:R-:W-:-:S06]  /*01c0*/  IMAD.U32 R11, RZ, RZ, UR14 ;  /* 0x0000000eff0b7e24 */ /* 0x000fcc000f8e00ff */
[----:B------:R-:W2:Y:S01]  /*01d0*/  LDG.E.64 R10, desc[UR12][R10.64] ;  /* 0x0000000c0a0a7981 */ /* 0x000ea2000c1e1b00 */
[----:B-1----:R-:W-:-:S04]  /*01e0*/  UIADD3 UR6, UP0, UPT, UR8, UR16, URZ ;  /* 0x0000001008067290 */ /* 0x002fc8000ff1e0ff */
[----:B------:R-:W-:Y:S02]  /*01f0*/  UIADD3.X UR8, UPT, UPT, UR9, UR17, URZ, UP0, !UPT ;  /* 0x0000001109087290 */ /* 0x000fe400087fe4ff */
[----:B------:R-:W-:-:S04]  /*0200*/  IMAD.U32 R2, RZ, RZ, UR6 ;  /* 0x00000006ff027e24 */ /* 0x000fc8000f8e00ff */
[----:B------:R-:W-:-:S06]  /*0210*/  MOV R3, UR8 ;  /* 0x0000000800037c02 */ /* 0x000fcc0008000f00 */
[----:B------:R-:W5:Y:S01]  /*0220*/  LDG.E.64 R2, desc[UR12][R2.64] ;  /* 0x0000000c02027981 */ /* 0x000f62000c1e1b00 */
[----:B------:R-:W-:Y:S01]  /*0230*/  IMAD.MOV.U32 R4, RZ, RZ, RZ ;  /* 0x000000ffff047224 */ /* 0x000fe200078e00ff */
[----:B--2---:R-:W-:-:S04]  /*0240*/  ISETP.NE.U32.AND P0, PT, R10, RZ, PT ;  /* 0x000000ff0a00720c */ /* 0x004fc80003f05070 */
[----:B------:R-:W-:-:S13]  /*0250*/  ISETP.NE.AND.EX P0, PT, R11, RZ, PT, P0 ;  /* 0x000000ff0b00720c */ /* 0x000fda0003f05300 */
[----:B------:R-:W-:Y:S05]  /*0260*/  @!P0 BRA `(.L_x_1) ;  /* 0x0000000000cc8947 */ /* 0x000fea0003800000 */
[----:B------:R-:W-:-:S13]  /*0270*/  ISETP.NE.U32.AND P0, PT, R11, RZ, PT ;  /* 0x000000ff0b00720c */ /* 0x000fda0003f05070 */
[----:B------:R-:W-:Y:S05]  /*0280*/  @P0 BRA `(.L_x_2) ;  /* 0x0000000000500947 */ /* 0x000fea0003800000 */
[----:B------:R-:W1:Y:S01]  /*0290*/  I2F.U32.RP R6, R10 ;  /* 0x0000000a00067306 */ /* 0x000e620000209000 */
[----:B------:R-:W-:Y:S02]  /*02a0*/  IADD3 R9, PT, PT, RZ, -R10, RZ ;  /* 0x8000000aff097210 */ /* 0x000fe40007ffe0ff */
[----:B------:R-:W-:-:S05]  /*02b0*/  ISETP.NE.U32.AND P2, PT, R10, RZ, PT ;  /* 0x000000ff0a00720c */ /* 0x000fca0003f45070 */
[----:B-1----:R-:W1:Y:S02]  /*02c0*/  MUFU.RCP R6, R6 ;  /* 0x0000000600067308 */ /* 0x002e640000001000 */
[----:B-1----:R-:W-:-:S06]  /*02d0*/  VIADD R4, R6, 0xffffffe ;  /* 0x0ffffffe06047836 */ /* 0x002fcc0000000000 */
[----:B------:R1:W2:Y:S02]  /*02e0*/  F2I.FTZ.U32.TRUNC.NTZ R5, R4 ;  /* 0x0000000400057305 */ /* 0x0002a4000021f000 */
[----:B-1----:R-:W-:Y:S02]  /*02f0*/  IMAD.MOV.U32 R4, RZ, RZ, RZ ;  /* 0x000000ffff047224 */ /* 0x002fe400078e00ff */
[----:B--2---:R-:W-:-:S04]  /*0300*/  IMAD R9, R9, R5, RZ ;  /* 0x0000000509097224 */ /* 0x004fc800078e02ff */
[----:B------:R-:W-:-:S06]  /*0310*/  IMAD.HI.U32 R5, R5, R9, R4 ;  /* 0x0000000905057227 */ /* 0x000fcc00078e0004 */
[----:B------:R-:W-:-:S04]  /*0320*/  IMAD.HI.U32 R4, R5, R0, RZ ;  /* 0x0000000005047227 */ /* 0x000fc800078e00ff */
[----:B------:R-:W-:-:S04]  /*0330*/  IMAD.MOV R5, RZ, RZ, -R4 ;  /* 0x000000ffff057224 */ /* 0x000fc800078e0a04 */
[----:B------:R-:W-:-:S05]  /*0340*/  IMAD R5, R10, R5, R0 ;  /* 0x000000050a057224 */ /* 0x000fca00078e0200 */
[----:B------:R-:W-:-:S13]  /*0350*/  ISETP.GE.U32.AND P0, PT, R5, R10, PT ;  /* 0x0000000a0500720c */ /* 0x000fda0003f06070 */
[----:B------:R-:W-:Y:S01]  /*0360*/  @P0 IADD3 R5, PT, PT, -R10, R5, RZ ;  /* 0x000000050a050210 */ /* 0x000fe20007ffe1ff */
[----:B------:R-:W-:-:S03]  /*0370*/  @P0 VIADD R4, R4, 0x1 ;  /* 0x0000000104040836 */ /* 0x000fc60000000000 */
[----:B------:R-:W-:Y:S01]  /*0380*/  ISETP.GE.U32.AND P1, PT, R5, R10, PT ;  /* 0x0000000a0500720c */ /* 0x000fe20003f26070 */
[----:B------:R-:W-:-:S12]  /*0390*/  HFMA2 R5, -RZ, RZ, 0, 0 ;  /* 0x00000000ff057431 */ /* 0x000fd800000001ff */
[----:B------:R-:W-:Y:S01]  /*03a0*/  @P1 VIADD R4, R4, 0x1 ;  /* 0x0000000104041836 */ /* 0x000fe20000000000 */
[----:B------:R-:W-:Y:S01]  /*03b0*/  @!P2 LOP3.LUT R4, RZ, R10, RZ, 0x33, !PT ;  /* 0x0000000aff04a212 */ /* 0x000fe200078e33ff */
[----:B------:R-:W-:Y:S06]  /*03c0*/  BRA `(.L_x_3) ;  /* 0x0000000000147947 */ /* 0x000fec0003800000 */
.L_x_2:
[----:B------:R-:W-:Y:S01]  /*03d0*/  IMAD.MOV.U32 R12, RZ, RZ, R0 ;  /* 0x000000ffff0c7224 */ /* 0x000fe200078e0000 */
[----:B------:R-:W-:-:S07]  /*03e0*/  MOV R6, 0x400 ;  /* 0x0000040000067802 */ /* 0x000fce0000000f00 */
[----:B0----5:R-:W-:Y:S05]  /*03f0*/  CALL.REL.NOINC `($__internal_0_$__cuda_sm20_div_u64) ;  /* 0x0000000400c07944 */ /* 0x021fea0003c00000 */
[----:B------:R-:W-:Y:S01]  /*0400*/  IMAD.MOV.U32 R4, RZ, RZ, R10 ;  /* 0x000000ffff047224 */ /* 0x000fe200078e000a */
[----:B------:R-:W-:-:S07]  /*0410*/  MOV R5, R11 ;  /* 0x0000000b00057202 */ /* 0x000fce0000000f00 */
.L_x_3:
[----:B-----5:R-:W-:-:S13]  /*0420*/  ISETP.NE.U32.AND P0, PT, R3, RZ, PT ;  /* 0x000000ff0300720c */ /* 0x020fda0003f05070 */
[----:B------:R-:W-:Y:S05]  /*0430*/  @P0 BRA `(.L_x_4) ;  /* 0x00000000004c0947 */ /* 0x000fea0003800000 */
[----:B------:R-:W1:Y:S01]  /*0440*/  I2F.U32.RP R5, R2 ;  /* 0x0000000200057306 */ /* 0x000e620000209000 */
[----:B------:R-:W-:Y:S01]  /*0450*/  IMAD.MOV R11, RZ, RZ, -R2 ;  /* 0x000000ffff0b7224 */ /* 0x000fe200078e0a02 */
[----:B------:R-:W-:-:S06]  /*0460*/  ISETP.NE.U32.AND P1, PT, R2, RZ, PT ;  /* 0x000000ff0200720c */ /* 0x000fcc0003f25070 */
[----:B-1----:R-:W1:Y:S02]  /*0470*/  MUFU.RCP R5, R5 ;  /* 0x0000000500057308 */ /* 0x002e640000001000 */
[----:B-1----:R-:W-:-:S06]  /*0480*/  VIADD R8, R5, 0xffffffe ;  /* 0x0ffffffe05087836 */ /* 0x002fcc0000000000 */
[----:B------:R1:W2:Y:S02]  /*0490*/  F2I.FTZ.U32.TRUNC.NTZ R9, R8 ;  /* 0x0000000800097305 */ /* 0x0002a4000021f000 */
[----:B-1----:R-:W-:Y:S02]  /*04a0*/  HFMA2 R8, -RZ, RZ, 0, 0 ;  /* 0x00000000ff087431 */ /* 0x002fe400000001ff */
[----:B--2---:R-:W-:-:S04]  /*04b0*/  IMAD R11, R11, R9, RZ ;  /* 0x000000090b0b7224 */ /* 0x004fc800078e02ff */
[----:B------:R-:W-:-:S06]  /*04c0*/  IMAD.HI.U32 R9, R9, R11, R8 ;  /* 0x0000000b09097227 */ /* 0x000fcc00078e0008 */
[----:B------:R-:W-:-:S04]  /*04d0*/  IMAD.HI.U32 R9, R9, R4, RZ ;  /* 0x0000000409097227 */ /* 0x000fc800078e00ff */
[----:B------:R-:W-:-:S04]  /*04e0*/  IMAD.MOV R9, RZ, RZ, -R9 ;  /* 0x000000ffff097224 */ /* 0x000fc800078e0a09 */
[----:B------:R-:W-:-:S05]  /*04f0*/  IMAD R9, R2, R9, R4 ;  /* 0x0000000902097224 */ /* 0x000fca00078e0204 */
[----:B------:R-:W-:-:S13]  /*0500*/  ISETP.GE.U32.AND P0, PT, R9, R2, PT ;  /* 0x000000020900720c */ /* 0x000fda0003f06070 */
[----:B------:R-:W-:-:S05]  /*0510*/  @P0 IMAD.IADD R9, R9, 0x1, -R2 ;  /* 0x0000000109090824 */ /* 0x000fca00078e0a02 */
[----:B------:R-:W-:-:S13]  /*0520*/  ISETP.GE.U32.AND P0, PT, R9, R2, PT ;  /* 0x000000020900720c */ /* 0x000fda0003f06070 */
[----:B------:R-:W-:Y:S02]  /*0530*/  @P0 IADD3 R9, PT, PT, -R2, R9, RZ ;  /* 0x0000000902090210 */ /* 0x000fe40007ffe1ff */
[----:B------:R-:W-:-:S05]  /*0540*/  @!P1 LOP3.LUT R9, RZ, R2, RZ, 0x33, !PT ;  /* 0x00000002ff099212 */ /* 0x000fca00078e33ff */
[----:B------:R-:W-:Y:S01]  /*0550*/  IMAD.MOV.U32 R4, RZ, RZ, R9 ;  /* 0x000000ffff047224 */ /* 0x000fe200078e0009 */
[----:B------:R-:W-:Y:S06]  /*0560*/  BRA `(.L_x_1) ;  /* 0x00000000000c7947 */ /* 0x000fec0003800000 */
.L_x_4:
[----:B------:R-:W-:-:S07]  /*0570*/  MOV R6, 0x590 ;  /* 0x0000059000067802 */ /* 0x000fce0000000f00 */
[----:B0-----:R-:W-:Y:S05]  /*0580*/  CALL.REL.NOINC `($__internal_1_$__cuda_sm20_rem_u64) ;  /* 0x00000008006c7944 */ /* 0x001fea0003c00000 */
[----:B------:R-:W-:-:S07]  /*0590*/  IMAD.MOV.U32 R4, RZ, RZ, R8 ;  /* 0x000000ffff047224 */ /* 0x000fce00078e0008 */
.L_x_1:
[----:B------:R-:W-:Y:S01]  /*05a0*/  UIADD3 UR6, UPT, UPT, UR4, 0x1, URZ ;  /* 0x0000000104067890 */ /* 0x000fe2000fffe0ff */
[----:B-----5:R-:W-:Y:S01]  /*05b0*/  IMAD R7, R2, R7, R4 ;  /* 0x0000000702077224 */ /* 0x020fe200078e0204 */
[----:B0-----:R-:W-:Y:S01]  /*05c0*/  UMOV UR8, UR10 ;  /* 0x0000000a00087c82 */ /* 0x001fe20008000000 */
[----:B------:R-:W-:Y:S01]  /*05d0*/  UMOV UR9, UR11 ;  /* 0x0000000b00097c82 */ /* 0x000fe20008000000 */
[----:B------:R-:W-:-:S03]  /*05e0*/  UISETP.GE.U32.AND UP0, UPT, UR6, UR8, UPT ;  /* 0x000000080600728c */ /* 0x000fc6000bf06070 */
[----:B------:R-:W-:Y:S01]  /*05f0*/  UMOV UR4, UR6 ;  /* 0x0000000600047c82 */ /* 0x000fe20008000000 */
[----:B------:R-:W-:-:S09]  /*0600*/  UISETP.GE.U32.AND.EX UP0, UPT, URZ, UR9, UPT, UP0 ;  /* 0x00000009ff00728c */ /* 0x000fd2000bf06100 */
[----:B------:R-:W-:Y:S05]  /*0610*/  BRA.U !UP0, `(.L_x_5) ;  /* 0xfffffff908d47547 */ /* 0x000fea000b83ffff */
.L_x_0:
[----:B------:R-:W-:Y:S01]  /*0620*/  UISETP.NE.U32.AND UP0, UPT, UR8, URZ, UPT ;  /* 0x000000ff0800728c */ /* 0x000fe2000bf05070 */
[----:B------:R-:W-:-:S03]  /*0630*/  CS2R R4, SRZ ;  /* 0x0000000000047805 */ /* 0x000fc6000001ff00 */
[----:B------:R-:W-:-:S09]  /*0640*/  UISETP.NE.AND.EX UP0, UPT, UR9, URZ, UPT, UP0 ;  /* 0x000000ff0900728c */ /* 0x000fd2000bf05300 */
[----:B------:R-:W-:Y:S05]  /*0650*/  BRA.U !UP0, `(.L_x_6) ;  /* 0x0000000108f87547 */ /* 0x000fea000b800000 */
[----:B------:R-:W0:Y:S01]  /*0660*/  LDC.64 R2, c[0x0][0x3b8] ;  /* 0x0000ee00ff027b82 */ /* 0x000e220000000a00 */
[----:B------:R-:W-:Y:S01]  /*0670*/  MOV R14, RZ ;  /* 0x000000ff000e7202 */ /* 0x000fe20000000f00 */
[----:B------:R-:W1:Y:S01]  /*0680*/  LDCU.64 UR10, c[0x0][0x388] ;  /* 0x00007100ff0a77ac */ /* 0x000e620008000a00 */
[----:B------:R-:W2:Y:S01]  /*0690*/  LDCU.64 UR8, c[0x0][0x398] ;  /* 0x00007300ff0877ac */ /* 0x000ea20008000a00 */
[----:B------:R-:W-:-:S05]  /*06a0*/  UMOV UR4, URZ ;  /* 0x000000ff00047c82 */ /* 0x000fca0008000000 */
.L_x_9:
[----:B------:R-:W-:Y:S02]  /*06b0*/  LOP3.LUT R13, RZ, R4, RZ, 0x33, !PT ;  /* 0x00000004ff0d7212 */ /* 0x000fe400078e33ff */
[----:B------:R-:W-:Y:S02]  /*06c0*/  LOP3.LUT R6, RZ, R5, RZ, 0x33, !PT ;  /* 0x00000005ff067212 */ /* 0x000fe400078e33ff */
[----:B-1----:R-:W-:-:S04]  /*06d0*/  IADD3 R13, P0, PT, R13, UR10, RZ ;  /* 0x0000000a0d0d7c10 */ /* 0x002fc8000ff1e0ff */
[----:B------:R-:W-:Y:S01]  /*06e0*/  IADD3.X R6, PT, PT, R6, UR11, RZ, P0, !PT ;  /* 0x0000000b06067c10 */ /* 0x000fe200087fe4ff */
[----:B------:R-:W-:-:S03]  /*06f0*/  IMAD.SHL.U32 R4, R13, 0x8, RZ ;  /* 0x000000080d047824 */ /* 0x000fc600078e00ff */
[----:B------:R-:W-:Y:S02]  /*0700*/  SHF.L.U64.HI R5, R13, 0x3, R6 ;  /* 0x000000030d057819 */ /* 0x000fe40000010206 */
[----:B------:R-:W-:Y:S02]  /*0710*/  LOP3.LUT R4, R4, 0xfffffff8, RZ, 0xc0, !PT ;  /* 0xfffffff804047812 */ /* 0x000fe400078ec0ff */
[----:B------:R-:W-:Y:S02]  /*0720*/  LOP3.LUT R5, R5, 0x7, RZ, 0xc0, !PT ;  /* 0x0000000705057812 */ /* 0x000fe400078ec0ff */
[----:B--2---:R-:W-:-:S04]  /*0730*/  IADD3 R4, P0, PT, R4, UR8, RZ ;  /* 0x0000000804047c10 */ /* 0x004fc8000ff1e0ff */
[----:B------:R-:W-:-:S06]  /*0740*/  IADD3.X R5, PT, PT, R5, UR9, RZ, P0, !PT ;  /* 0x0000000905057c10 */ /* 0x000fcc00087fe4ff */
[----:B------:R-:W2:Y:S02]  /*0750*/  LDG.E.64 R4, desc[UR12][R4.64] ;  /* 0x0000000c04047981 */ /* 0x000ea4000c1e1b00 */
[----:B--2---:R-:W-:-:S13]  /*0760*/  ISETP.NE.U32.AND P0, PT, R5, RZ, PT ;  /* 0x000000ff0500720c */ /* 0x004fda0003f05070 */
        /* <DEDUP_REMOVED lines=16> */
[----:B------:R-:W-:-:S13]  /*0870*/  ISETP.GE.U32.AND P1, PT, R9, R4, PT ;  /* 0x000000040900720c */ /* 0x000fda0003f26070 */
[----:B------:R-:W-:Y:S01]  /*0880*/  @P1 VIADD R6, R6, 0x1 ;  /* 0x0000000106061836 */ /* 0x000fe20000000000 */
[----:B------:R-:W-:-:S04]  /*0890*/  @!P2 LOP3.LUT R6, RZ, R4, RZ, 0x33, !PT ;  /* 0x00000004ff06a212 */ /* 0x000fc800078e33ff */
[----:B------:R-:W-:-:S05]  /*08a0*/  IADD3 R5, PT, PT, -R6, RZ, RZ ;  /* 0x000000ff06057210 */ /* 0x000fca0007ffe1ff */
[----:B------:R-:W-:Y:S01]  /*08b0*/  IMAD R4, R4, R5, R7 ;  /* 0x0000000504047224 */ /* 0x000fe200078e0207 */
[----:B------:R-:W-:Y:S06]  /*08c0*/  BRA `(.L_x_8) ;  /* 0x0000000000207947 */ /* 0x000fec0003800000 */
.L_x_7:
[----:B------:R-:W-:Y:S01]  /*08d0*/  IMAD.MOV.U32 R12, RZ, RZ, R7 ;  /* 0x000000ffff0c7224 */ /* 0x000fe200078e0007 */
[----:B------:R-:W-:Y:S01]  /*08e0*/  MOV R11, R5 ;  /* 0x00000005000b7202 */ /* 0x000fe20000000f00 */
[----:B------:R-:W-:Y:S01]  /*08f0*/  IMAD.MOV.U32 R10, RZ, RZ, R4 ;  /* 0x000000ffff0a7224 */ /* 0x000fe200078e0004 */
[----:B------:R-:W-:-:S07]  /*0900*/  MOV R6, 0x920 ;  /* 0x0000092000067802 */ /* 0x000fce0000000f00 */
[----:B0-----:R-:W-:Y:S05]  /*0910*/  CALL.REL.NOINC `($__internal_0_$__cuda_sm20_div_u64) ;  /* 0x0000000000787944 */ /* 0x001fea0003c00000 */
[--C-:B------:R-:W-:Y:S02]  /*0920*/  IMAD.MOV R5, RZ, RZ, -R10.reuse ;  /* 0x000000ffff057224 */ /* 0x100fe400078e0a0a */
[----:B------:R-:W-:Y:S02]  /*0930*/  IMAD.MOV.U32 R6, RZ, RZ, R10 ;  /* 0x000000ffff067224 */ /* 0x000fe400078e000a */
[----:B------:R-:W-:-:S07]  /*0940*/  IMAD R4, R4, R5, R7 ;  /* 0x0000000504047224 */ /* 0x000fce00078e0207 */
.L_x_8:
[----:B0-----:R-:W-:-:S04]  /*0950*/  LEA R8, P0, R13, R2, 0x3 ;  /* 0x000000020d087211 */ /* 0x001fc800078018ff */
[----:B------:R-:W-:-:S06]  /*0960*/  LEA.HI.X R9, R13, R3, RZ, 0x3, P0 ;  /* 0x000000030d097211 */ /* 0x000fcc00000f1cff */
[----:B------:R-:W2:Y:S01]  /*0970*/  LDG.E R9, desc[UR12][R8.64] ;  /* 0x0000000c08097981 */ /* 0x000ea2000c1e1900 */
[----:B------:R-:W-:Y:S01]  /*0980*/  UIADD3 UR6, UPT, UPT, UR4, 0x1, URZ ;  /* 0x0000000104067890 */ /* 0x000fe2000fffe0ff */
[----:B------:R-:W-:Y:S01]  /*0990*/  MOV R7, R6 ;  /* 0x0000000600077202 */ /* 0x000fe20000000f00 */
[----:B------:R-:W-:Y:S02]  /*09a0*/  UMOV UR7, URZ ;  /* 0x000000ff00077c82 */ /* 0x000fe40008000000 */
[----:B------:R-:W-:Y:S01]  /*09b0*/  UISETP.GE.U32.AND UP0, UPT, UR6, UR10, UPT ;  /* 0x0000000a0600728c */ /* 0x000fe2000bf06070 */
[----:B------:R-:W-:Y:S02]  /*09c0*/  MOV R5, UR7 ;  /* 0x0000000700057c02 */ /* 0x000fe40008000f00 */
[----:B------:R-:W-:Y:S01]  /*09d0*/  UMOV UR4, UR6 ;  /* 0x0000000600047c82 */ /* 0x000fe20008000000 */
[----:B------:R-:W-:Y:S01]  /*09e0*/  UISETP.GE.U32.AND.EX UP0, UPT, URZ, UR11, UPT, UP0 ;  /* 0x0000000bff00728c */ /* 0x000fe2000bf06100 */
[----:B--2---:R-:W-:-:S02]  /*09f0*/  IMAD R14, R9, R4, R14 ;  /* 0x00000004090e7224 */ /* 0x004fc400078e020e */
[----:B------:R-:W-:-:S06]  /*0a00*/  IMAD.U32 R4, RZ, RZ, UR6 ;  /* 0x00000006ff047e24 */ /* 0x000fcc000f8e00ff */
[----:B------:R-:W-:Y:S05]  /*0a10*/  BRA.U !UP0, `(.L_x_9) ;  /* 0xfffffffd08247547 */ /* 0x000fea000b83ffff */
[----:B------:R-:W-:Y:S02]  /*0a20*/  HFMA2 R5, -RZ, RZ, 0, 0 ;  /* 0x00000000ff057431 */ /* 0x000fe400000001ff */
[----:B------:R-:W-:-:S07]  /*0a30*/  IMAD.MOV.U32 R4, RZ, RZ, R14 ;  /* 0x000000ffff047224 */ /* 0x000fce00078e000e */
.L_x_6:
[----:B------:R-:W0:Y:S01]  /*0a40*/  LDCU.64 UR6, c[0x0][0x3b0] ;  /* 0x00007600ff0677ac */ /* 0x000e220008000a00 */
[----:B------:R-:W1:Y:S01]  /*0a50*/  LDCU.64 UR8, c[0x0][0x3a0] ;  /* 0x00007400ff0877ac */ /* 0x000e620008000a00 */
[----:B------:R-:W2:Y:S01]  /*0a60*/  LDCU UR4, c[0x0][0x390] ;  /* 0x00007200ff0477ac */ /* 0x000ea20008000800 */
[----:B0-----:R-:W-:Y:S02]  /*0a70*/  LEA R6, P0, R4, UR6, 0x2 ;  /* 0x0000000604067c11 */ /* 0x001fe4000f8010ff */
[----:B-1----:R-:W-:Y:S02]  /*0a80*/  LEA R2, P1, R0, UR8, 0x2 ;  /* 0x0000000800027c11 */ /* 0x002fe4000f8210ff */
[----:B------:R-:W-:Y:S02]  /*0a90*/  LEA.HI.X R7, R4, UR7, R5, 0x2, P0 ;  /* 0x0000000704077c11 */ /* 0x000fe400080f1405 */
[----:B------:R-:W-:-:S03]  /*0aa0*/  LEA.HI.X R3, R0, UR9, RZ, 0x2, P1 ;  /* 0x0000000900037c11 */ /* 0x000fc600088f14ff */
[----:B------:R-:W2:Y:S04]  /*0ab0*/  LDG.E R6, desc[UR12][R6.64] ;  /* 0x0000000c06067981 */ /* 0x000ea8000c1e1900 */
[----:B------:R-:W2:Y:S02]  /*0ac0*/  LDG.E R5, desc[UR12][R2.64] ;  /* 0x0000000c02057981 */ /* 0x000ea4000c1e1900 */
[----:B--2---:R-:W-:-:S05]  /*0ad0*/  FFMA R5, R6, UR4, R5 ;  /* 0x0000000406057c23 */ /* 0x004fca0008000005 */
[----:B------:R-:W-:Y:S01]  /*0ae0*/  STG.E desc[UR12][R2.64], R5 ;  /* 0x0000000502007986 */ /* 0x000fe2000c10190c */
[----:B------:R-:W-:Y:S05]  /*0af0*/  EXIT ;  /* 0x000000000000794d */ /* 0x000fea0003800000 */
        .weak           $__internal_0_$__cuda_sm20_div_u64
        .type           $__internal_0_$__cuda_sm20_div_u64,@function
        .size           $__internal_0_$__cuda_sm20_div_u64,($__internal_1_$__cuda_sm20_rem_u64 - $__internal_0_$__cuda_sm20_div_u64)
$__internal_0_$__cuda_sm20_div_u64:
[----:B------:R-:W0:Y:S08]  /*0b00*/  I2F.U64.RP R15, R10 ;  /* 0x0000000a000f7312 */ /* 0x000e300000309000 */
[----:B0-----:R-:W0:Y:S02]  /*0b10*/  MUFU.RCP R15, R15 ;  /* 0x0000000f000f7308 */ /* 0x001e240000001000 */
[----:B0-----:R-:W-:-:S06]  /*0b20*/  VIADD R8, R15, 0x1ffffffe ;  /* 0x1ffffffe0f087836 */ /* 0x001fcc0000000000 */
[----:B------:R-:W0:Y:S02]  /*0b30*/  F2I.U64.TRUNC R8, R8 ;  /* 0x0000000800087311 */ /* 0x000e24000020d800 */
[----:B0-----:R-:W-:-:S04]  /*0b40*/  IMAD.WIDE.U32 R16, R8, R10, RZ ;  /* 0x0000000a08107225 */ /* 0x001fc800078e00ff */
[----:B------:R-:W-:Y:S01]  /*0b50*/  IMAD R17, R8, R11, R17 ;  /* 0x0000000b08117224 */ /* 0x000fe200078e0211 */
[----:B------:R-:W-:-:S03]  /*0b60*/  IADD3 R19, P0, PT, RZ, -R16, RZ ;  /* 0x80000010ff137210 */ /* 0x000fc60007f1e0ff */
[----:B------:R-:W-:Y:S02]  /*0b70*/  IMAD R17, R9, R10, R17 ;  /* 0x0000000a09117224 */ /* 0x000fe400078e0211 */
[----:B------:R-:W-:-:S03]  /*0b80*/  IMAD.HI.U32 R16, R8, R19, RZ ;  /* 0x0000001308107227 */ /* 0x000fc600078e00ff */
[----:B------:R-:W-:Y:S01]  /*0b90*/  IADD3.X R21, PT, PT, RZ, ~R17, RZ, P0, !PT ;  /* 0x80000011ff157210 */ /* 0x000fe200007fe4ff */
[----:B------:R-:W-:-:S04]  /*0ba0*/  IMAD.MOV.U32 R17, RZ, RZ, R8 ;  /* 0x000000ffff117224 */ /* 0x000fc800078e0008 */
[----:B------:R-:W-:-:S04]  /*0bb0*/  IMAD.WIDE.U32 R16, P0, R8, R21, R16 ;  /* 0x0000001508107225 */ /* 0x000fc80007800010 */
[C---:B------:R-:W-:Y:S02]  /*0bc0*/  IMAD R23, R9.reuse, R21, RZ ;  /* 0x0000001509177224 */ /* 0x040fe400078e02ff */
[----:B------:R-:W-:-:S04]  /*0bd0*/  IMAD.HI.U32 R16, P1, R9, R19, R16 ;  /* 0x0000001309107227 */ /* 0x000fc80007820010 */
[----:B------:R-:W-:Y:S01]  /*0be0*/  IMAD.HI.U32 R15, R9, R21, RZ ;  /* 0x00000015090f7227 */ /* 0x000fe200078e00ff */
[----:B------:R-:W-:-:S04]  /*0bf0*/  IADD3 R17, P2, PT, R23, R16, RZ ;  /* 0x0000001017117210 */ /* 0x000fc80007f5e0ff */
[----:B------:R-:W-:Y:S01]  /*0c00*/  IADD3.X R15, PT, PT, R15, R9, RZ, P0, !PT ;  /* 0x000000090f0f7210 */ /* 0x000fe200007fe4ff */
[----:B------:R-:W-:-:S03]  /*0c10*/  IMAD.WIDE.U32 R8, R17, R10, RZ ;  /* 0x0000000a11087225 */ /* 0x000fc600078e00ff */
[----:B------:R-:W-:Y:S01]  /*0c20*/  IADD3.X R15, PT, PT, RZ, RZ, R15, P2, P1 ;  /* 0x000000ffff0f7210 */ /* 0x000fe200017e240f */
[----:B------:R-:W-:Y:S01]  /*0c30*/  IMAD R9, R17, R11, R9 ;  /* 0x0000000b11097224 */ /* 0x000fe200078e0209 */
[----:B------:R-:W-:-:S03]  /*0c40*/  IADD3 R19, P0, PT, RZ, -R8, RZ ;  /* 0x80000008ff137210 */ /* 0x000fc60007f1e0ff */
[----:B------:R-:W-:Y:S02]  /*0c50*/  IMAD R9, R15, R10, R9 ;  /* 0x0000000a0f097224 */ /* 0x000fe400078e0209 */
[----:B------:R-:W-:-:S04]  /*0c60*/  IMAD.HI.U32 R16, R17, R19, RZ ;  /* 0x0000001311107227 */ /* 0x000fc800078e00ff */
[----:B------:R-:W-:Y:S02]  /*0c70*/  IMAD.X R8, RZ, RZ, ~R9, P0 ;  /* 0x000000ffff087224 */ /* 0x000fe400000e0e09 */
[----:B------:R-:W-:Y:S02]  /*0c80*/  IMAD.MOV.U32 R9, RZ, RZ, RZ ;  /* 0x000000ffff097224 */ /* 0x000fe400078e00ff */
[----:B------:R-:W-:-:S04]  /*0c90*/  IMAD.WIDE.U32 R16, P0, R17, R8, R16 ;  /* 0x0000000811107225 */ /* 0x000fc80007800010 */
[C---:B------:R-:W-:Y:S02]  /*0ca0*/  IMAD R18, R15.reuse, R8, RZ ;  /* 0x000000080f127224 */ /* 0x040fe400078e02ff */
[----:B------:R-:W-:-:S04]  /*0cb0*/  IMAD.HI.U32 R17, P1, R15, R19, R16 ;  /* 0x000000130f117227 */ /* 0x000fc80007820010 */
[----:B------:R-:W-:Y:S01]  /*0cc0*/  IMAD.HI.U32 R8, R15, R8, RZ ;  /* 0x000000080f087227 */ /* 0x000fe200078e00ff */
[----:B------:R-:W-:-:S04]  /*0cd0*/  IADD3 R17, P2, PT, R18, R17, RZ ;  /* 0x0000001112117210 */ /* 0x000fc80007f5e0ff */
[----:B------:R-:W-:Y:S01]  /*0ce0*/  IADD3.X R15, PT, PT, R8, R15, RZ, P0, !PT ;  /* 0x0000000f080f7210 */ /* 0x000fe200007fe4ff */
[----:B------:R-:W-:-:S03]  /*0cf0*/  IMAD.HI.U32 R8, R17, R12, RZ ;  /* 0x0000000c11087227 */ /* 0x000fc600078e00ff */
[----:B------:R-:W-:Y:S01]  /*0d00*/  IADD3.X R15, PT, PT, RZ, RZ, R15, P2, P1 ;  /* 0x000000ffff0f7210 */ /* 0x000fe200017e240f */
[----:B------:R-:W-:-:S04]  /*0d10*/  IMAD.WIDE.U32 R8, R17, UR5, R8 ;  /* 0x0000000511087c25 */ /* 0x000fc8000f8e0008 */
[C---:B------:R-:W-:Y:S02]  /*0d20*/  IMAD R17, R15.reuse, UR5, RZ ;  /* 0x000000050f117c24 */ /* 0x040fe4000f8e02ff */
[----:B------:R-:W-:-:S04]  /*0d30*/  IMAD.HI.U32 R8, P0, R15, R12, R8 ;  /* 0x0000000c0f087227 */ /* 0x000fc80007800008 */
[----:B------:R-:W-:Y:S01]  /*0d40*/  IMAD.HI.U32 R15, R15, UR5, RZ ;  /* 0x000000050f0f7c27 */ /* 0x000fe2000f8e00ff */
[----:B------:R-:W-:-:S04]  /*0d50*/  IADD3 R17, P1, PT, R17, R8, RZ ;  /* 0x0000000811117210 */ /* 0x000fc80007f3e0ff */
[----:B------:R-:W-:Y:S01]  /*0d60*/  IADD3.X R15, PT, PT, R15, RZ, RZ, P0, !PT ;  /* 0x000000ff0f0f7210 */ /* 0x000fe200007fe4ff */
[----:B------:R-:W-:-:S04]  /*0d70*/  IMAD.WIDE.U32 R8, R17, R10, RZ ;  /* 0x0000000a11087225 */ /* 0x000fc800078e00ff */
[----:B------:R-:W-:Y:S01]  /*0d80*/  IMAD.X R15, RZ, RZ, R15, P1 ;  /* 0x000000ffff0f7224 */ /* 0x000fe200008e060f */
[----:B------:R-:W-:Y:S01]  /*0d90*/  IADD3 R19, P1, PT, -R8, R12, RZ ;  /* 0x0000000c08137210 */ /* 0x000fe20007f3e1ff */
[----:B------:R-:W-:-:S03]  /*0da0*/  IMAD R9, R17, R11, R9 ;  /* 0x0000000b11097224 */ /* 0x000fc600078e0209 */
[-C--:B------:R-:W-:Y:S01]  /*0db0*/  ISETP.GE.U32.AND P0, PT, R19, R10.reuse, PT ;  /* 0x0000000a1300720c */ /* 0x080fe20003f06070 */
[----:B------:R-:W-:-:S05]  /*0dc0*/  IMAD R9, R15, R10, R9 ;  /* 0x0000000a0f097224 */ /* 0x000fca00078e0209 */
[----:B------:R-:W-:Y:S02]  /*0dd0*/  IADD3.X R18, PT, PT, ~R9, UR5, RZ, P1, !PT ;  /* 0x0000000509127c10 */ /* 0x000fe40008ffe5ff */
[----:B------:R-:W-:Y:S02]  /*0de0*/  IADD3 R8, P1, PT, R17, 0x1, RZ ;  /* 0x0000000111087810 */ /* 0x000fe40007f3e0ff */
[----:B------:R-:W-:Y:S02]  /*0df0*/  IADD3 R9, P2, PT, -R10, R19, RZ ;  /* 0x000000130a097210 */ /* 0x000fe40007f5e1ff */
[----:B------:R-:W-:Y:S01]  /*0e00*/  ISETP.GE.U32.AND.EX P0, PT, R18, R11, PT, P0 ;  /* 0x0000000b1200720c */ /* 0x000fe20003f06100 */
[----:B------:R-:W-:Y:S01]  /*0e10*/  IMAD.X R12, RZ, RZ, R15, P1 ;  /* 0x000000ffff0c7224 */ /* 0x000fe200008e060f */
[----:B------:R-:W-:Y:S02]  /*0e20*/  IADD3.X R16, PT, PT, ~R11, R18, RZ, P2, !PT ;  /* 0x000000120b107210 */ /* 0x000fe400017fe5ff */
[----:B------:R-:W-:-:S02]  /*0e30*/  SEL R9, R9, R19, P0 ;  /* 0x0000001309097207 */ /* 0x000fc40000000000 */
[----:B------:R-:W-:Y:S02]  /*0e40*/  SEL R17, R8, R17, P0 ;  /* 0x0000001108117207 */ /* 0x000fe40000000000 */
[----:B------:R-:W-:Y:S02]  /*0e50*/  SEL R16, R16, R18, P0 ;  /* 0x0000001210107207 */ /* 0x000fe40000000000 */
[----:B------:R-:W-:Y:S02]  /*0e60*/  SEL R12, R12, R15, P0 ;  /* 0x0000000f0c0c7207 */ /* 0x000fe40000000000 */
[----:B------:R-:W-:Y:S02]  /*0e70*/  ISETP.GE.U32.AND P0, PT, R9, R10, PT ;  /* 0x0000000a0900720c */ /* 0x000fe40003f06070 */
[----:B------:R-:W-:Y:S02]  /*0e80*/  IADD3 R8, P2, PT, R17, 0x1, RZ ;  /* 0x0000000111087810 */ /* 0x000fe40007f5e0ff */
[----:B------:R-:W-:-:S02]  /*0e90*/  ISETP.NE.U32.AND P1, PT, R10, RZ, PT ;  /* 0x000000ff0a00720c */ /* 0x000fc40003f25070 */
[----:B------:R-:W-:Y:S02]  /*0ea0*/  ISETP.GE.U32.AND.EX P0, PT, R16, R11, PT, P0 ;  /* 0x0000000b1000720c */ /* 0x000fe40003f06100 */
[-C--:B------:R-:W-:Y:S02]  /*0eb0*/  IADD3.X R9, PT, PT, RZ, R12.reuse, RZ, P2, !PT ;  /* 0x0000000cff097210 */ /* 0x080fe400017fe4ff */
[----:B------:R-:W-:Y:S02]  /*0ec0*/  ISETP.NE.AND.EX P1, PT, R11, RZ, PT, P1 ;  /* 0x000000ff0b00720c */ /* 0x000fe40003f25310 */
[----:B------:R-:W-:Y:S01]  /*0ed0*/  SEL R10, R8, R17, P0 ;  /* 0x00000011080a7207 */ /* 0x000fe20000000000 */
[----:B------:R-:W-:Y:S01]  /*0ee0*/  IMAD.MOV.U32 R8, RZ, RZ, R6 ;  /* 0x000000ffff087224 */ /* 0x000fe200078e0006 */
[----:B------:R-:W-:Y:S02]  /*0ef0*/  SEL R11, R9, R12, P0 ;  /* 0x0000000c090b7207 */ /* 0x000fe40000000000 */
[----:B------:R-:W-:-:S02]  /*0f00*/  MOV R9, 0x0 ;  /* 0x0000000000097802 */ /* 0x000fc40000000f00 */
[----:B------:R-:W-:Y:S02]  /*0f10*/  SEL R10, R10, 0xffffffff, P1 ;  /* 0xffffffff0a0a7807 */ /* 0x000fe40000800000 */
[----:B------:R-:W-:Y:S01]  /*0f20*/  SEL R11, R11, 0xffffffff, P1 ;  /* 0xffffffff0b0b7807 */ /* 0x000fe20000800000 */
[----:B------:R-:W-:Y:S06]  /*0f30*/  RET.REL.NODEC R8 `(sum_to_backward) ;  /* 0xfffffff008307950 */ /* 0x000fec0003c3ffff */
        .weak           $__internal_1_$__cuda_sm20_rem_u64
        .type           $__internal_1_$__cuda_sm20_rem_u64,@function
        .size           $__internal_1_$__cuda_sm20_rem_u64,(.L_x_23 - $__internal_1_$__cuda_sm20_rem_u64)
$__internal_1_$__cuda_sm20_rem_u64:
        /* <DEDUP_REMOVED lines=33> */
[----:B------:R-:W-:-:S04]  /*1150*/  IMAD.WIDE.U32 R8, R11, R5, R8 ;  /* 0x000000050b087225 */ /* 0x000fc800078e0008 */
[C---:B------:R-:W-:Y:S02]  /*1160*/  IMAD R11, R13.reuse, R5, RZ ;  /* 0x000000050d0b7224 */ /* 0x040fe400078e02ff */
[----:B------:R-:W-:-:S04]  /*1170*/  IMAD.HI.U32 R8, P0, R13, R4, R8 ;  /* 0x000000040d087227 */ /* 0x000fc80007800008 */
[----:B------:R-:W-:Y:S01]  /*1180*/  IMAD.HI.U32 R10, R13, R5, RZ ;  /* 0x000000050d0a7227 */ /* 0x000fe200078e00ff */
        /* <DEDUP_REMOVED lines=8> */
[----:B------:R-:W-:Y:S01]  /*1210*/  IADD3.X R11, PT, PT, ~R4, R5, RZ, P1, !PT ;  /* 0x00000005040b7210 */ /* 0x000fe20000ffe5ff */
[----:B------:R-:W-:Y:S01]  /*1220*/  IMAD.MOV.U32 R4, RZ, RZ, R6 ;  /* 0x000000ffff047224 */ /* 0x000fe200078e0006 */
[----:B------:R-:W-:Y:S02]  /*1230*/  IADD3 R5, P1, PT, -R2, R15, RZ ;  /* 0x0000000f02057210 */ /* 0x000fe40007f3e1ff */
[----:B------:R-:W-:-:S03]  /*1240*/  ISETP.GE.U32.AND.EX P0, PT, R11, R3, PT, P0 ;  /* 0x000000030b00720c */ /* 0x000fc60003f06100 */
[----:B------:R-:W-:Y:S01]  /*1250*/  IMAD.X R9, R11, 0x1, ~R3, P1 ;  /* 0x000000010b097824 */ /* 0x000fe200008e0e03 */
[----:B------:R-:W-:Y:S02]  /*1260*/  SEL R5, R5, R15, P0 ;  /* 0x0000000f05057207 */ /* 0x000fe40000000000 */
[C---:B------:R-:W-:Y:S02]  /*1270*/  ISETP.NE.U32.AND P1, PT, R2.reuse, RZ, PT ;  /* 0x000000ff0200720c */ /* 0x040fe40003f25070 */
[----:B------:R-:W-:Y:S02]  /*1280*/  SEL R9, R9, R11, P0 ;  /* 0x0000000b09097207 */ /* 0x000fe40000000000 */
[----:B------:R-:W-:Y:S02]  /*1290*/  ISETP.GE.U32.AND P0, PT, R5, R2, PT ;  /* 0x000000020500720c */ /* 0x000fe40003f06070 */
[----:B------:R-:W-:Y:S02]  /*12a0*/  IADD3 R8, PT, PT, -R2, R5, RZ ;  /* 0x0000000502087210 */ /* 0x000fe40007ffe1ff */
[----:B------:R-:W-:-:S02]  /*12b0*/  ISETP.GE.U32.AND.EX P0, PT, R9, R3, PT, P0 ;  /* 0x000000030900720c */ /* 0x000fc40003f06100 */
[----:B------:R-:W-:Y:S02]  /*12c0*/  ISETP.NE.AND.EX P1, PT, R3, RZ, PT, P1 ;  /* 0x000000ff0300720c */ /* 0x000fe40003f25310 */
[----:B------:R-:W-:Y:S01]  /*12d0*/  SEL R8, R8, R5, P0 ;  /* 0x0000000508087207 */ /* 0x000fe20000000000 */
[----:B------:R-:W-:-:S03]  /*12e0*/  HFMA2 R5, -RZ, RZ, 0, 0 ;  /* 0x00000000ff057431 */ /* 0x000fc600000001ff */
[----:B------:R-:W-:Y:S01]  /*12f0*/  SEL R8, R8, 0xffffffff, P1 ;  /* 0xffffffff08087807 */ /* 0x000fe20000800000 */
[----:B------:R-:W-:Y:S06]  /*1300*/  RET.REL.NODEC R4 `(sum_to_backward) ;  /* 0xffffffec043c7950 */ /* 0x000fec0003c3ffff */
.L_x_10:
[----:B------:R-:W-:-:S00]  /*1310*/  BRA `(.L_x_10) ;  /* 0xfffffffc00fc7947 */ /* 0x000fc0000383ffff */
[----:B------:R-:W-:-:S00]  /*1320*/  NOP ;  /* 0x0000000000007918 */ /* 0x000fc00000000000 */
        /* <DEDUP_REMOVED lines=13> */
.L_x_23:


//--------------------- .text.sum_to_forward      --------------------------
	.section	.text.sum_to_forward,"ax",@progbits
	.align	128
        .global         sum_to_forward
        .type           sum_to_forward,@function
        .size           sum_to_forward,(.L_x_25 - sum_to_forward)
        .other          sum_to_forward,@"STO_CUDA_ENTRY STV_DEFAULT"
sum_to_forward:
.text.sum_to_forward:
        /* <DEDUP_REMOVED lines=10> */
[----:B------:R-:W-:Y:S01]  /*00a0*/  CS2R R2, SRZ ;  /* 0x0000000000027805 */ /* 0x000fe2000001ff00 */
[----:B------:R-:W1:Y:S01]  /*00b0*/  LDCU.64 UR8, c[0x0][0x358] ;  /* 0x00006b00ff0877ac */ /* 0x000e620008000a00 */
[----:B0-----:R-:W-:-:S04]  /*00c0*/  UISETP.NE.U32.AND UP0, UPT, UR4, URZ, UPT ;  /* 0x000000ff0400728c */ /* 0x001fc8000bf05070 */
[----:B------:R-:W-:-:S03]  /*00d0*/  UISETP.NE.AND.EX UP0, UPT, UR5, URZ, UPT, UP0 ;  /* 0x000000ff0500728c */ /* 0x000fc6000bf05300 */
[----:B------:R-:W-:-:S06]  /*00e0*/  UMOV UR5, URZ ;  /* 0x000000ff00057c82 */ /* 0x000fcc0008000000 */
[----:B-1----:R-:W-:Y:S05]  /*00f0*/  BRA.U !UP0, `(.L_x_11) ;  /* 0x0000000108fc7547 */ /* 0x002fea000b800000 */
[----:B------:R-:W0:Y:S01]  /*0100*/  LDC.64 R4, c[0x0][0x3b0] ;  /* 0x0000ec00ff047b82 */ /* 0x000e220000000a00 */
[----:B------:R-:W-:Y:S01]  /*0110*/  IMAD.MOV.U32 R16, RZ, RZ, R10 ;  /* 0x000000ffff107224 */ /* 0x000fe200078e000a */
[----:B------:R-:W1:Y:S01]  /*0120*/  LDCU.64 UR12, c[0x0][0x388] ;  /* 0x00007100ff0c77ac */ /* 0x000e620008000a00 */
[----:B------:R-:W-:Y:S01]  /*0130*/  IMAD.MOV.U32 R12, RZ, RZ, RZ ;  /* 0x000000ffff0c7224 */ /* 0x000fe200078e00ff */
[----:B------:R-:W2:Y:S01]  /*0140*/  LDCU.64 UR10, c[0x0][0x3a0] ;  /* 0x00007400ff0a77ac */ /* 0x000ea20008000a00 */
[----:B------:R-:W-:-:S05]  /*0150*/  UMOV UR4, URZ ;  /* 0x000000ff00047c82 */ /* 0x000fca0008000000 */
.L_x_14:
        /* <DEDUP_REMOVED lines=26> */
[----:B------:R-:W-:Y:S01]  /*0300*/  @P0 IMAD.IADD R9, R9, 0x1, -R2 ;  /* 0x0000000109090824 */ /* 0x000fe200078e0a02 */
[----:B------:R-:W-:-:S04]  /*0310*/  @P0 IADD3 R7, PT, PT, R7, 0x1, RZ ;  /* 0x0000000107070810 */ /* 0x000fc80007ffe0ff */
[----:B------:R-:W-:-:S13]  /*0320*/  ISETP.GE.U32.AND P1, PT, R9, R2, PT ;  /* 0x000000020900720c */ /* 0x000fda0003f26070 */
[----:B------:R-:W-:Y:S01]  /*0330*/  @P1 VIADD R7, R7, 0x1 ;  /* 0x0000000107071836 */ /* 0x000fe20000000000 */
[----:B------:R-:W-:-:S05]  /*0340*/  @!P2 LOP3.LUT R7, RZ, R2, RZ, 0x33, !PT ;  /* 0x00000002ff07a212 */ /* 0x000fca00078e33ff */
[--C-:B------:R-:W-:Y:S02]  /*0350*/  IMAD.MOV R9, RZ, RZ, -R7.reuse ;  /* 0x000000ffff097224 */ /* 0x100fe400078e0a07 */
[----:B------:R-:W-:Y:S02]  /*0360*/  IMAD.MOV.U32 R3, RZ, RZ, R7 ;  /* 0x000000ffff037224 */ /* 0x000fe400078e0007 */
[----:B------:R-:W-:Y:S01]  /*0370*/  IMAD R2, R2, R9, R16 ;  /* 0x0000000902027224 */ /* 0x000fe200078e0210 */
[----:B------:R-:W-:Y:S06]  /*0380*/  BRA `(.L_x_13) ;  /* 0x00000000001c7947 */ /* 0x000fec0003800000 */
.L_x_12:
[----:B------:R-:W-:Y:S01]  /*0390*/  MOV R17, R2 ;  /* 0x0000000200117202 */ /* 0x000fe20000000f00 */
[----:B------:R-:W-:Y:S01]  /*03a0*/  IMAD.MOV.U32 R15, RZ, RZ, R3 ;  /* 0x000000ffff0f7224 */ /* 0x000fe200078e0003 */
[----:B------:R-:W-:-:S07]  /*03b0*/  MOV R14, 0x3d0 ;  /* 0x000003d0000e7802 */ /* 0x000fce0000000f00 */
[----:B0-----:R-:W-:Y:S05]  /*03c0*/  CALL.REL.NOINC `($__internal_2_$__cuda_sm20_div_u64) ;  /* 0x0000000800147944 */ /* 0x001fea0003c00000 */
[--C-:B------:R-:W-:Y:S02]  /*03d0*/  IMAD.MOV R7, RZ, RZ, -R6.reuse ;  /* 0x000000ffff077224 */ /* 0x100fe400078e0a06 */
[----:B------:R-:W-:Y:S02]  /*03e0*/  IMAD.MOV.U32 R3, RZ, RZ, R6 ;  /* 0x000000ffff037224 */ /* 0x000fe400078e0006 */
[----:B------:R-:W-:-:S07]  /*03f0*/  IMAD R2, R2, R7, R16 ;  /* 0x0000000702027224 */ /* 0x000fce00078e0210 */
.L_x_13:
[----:B0-----:R-:W-:-:S04]  /*0400*/  LEA R6, P0, R13, R4, 0x3 ;  /* 0x000000040d067211 */ /* 0x001fc800078018ff */
[----:B------:R-:W-:-:S06]  /*0410*/  LEA.HI.X R7, R13, R5, RZ, 0x3, P0 ;  /* 0x000000050d077211 */ /* 0x000fcc00000f1cff */
[----:B------:R-:W2:Y:S01]  /*0420*/  LDG.E R7, desc[UR8][R6.64] ;  /* 0x0000000806077981 */ /* 0x000ea2000c1e1900 */
[----:B------:R-:W-:Y:S01]  /*0430*/  UIADD3 UR6, UPT, UPT, UR4, 0x1, URZ ;  /* 0x0000000104067890 */ /* 0x000fe2000fffe0ff */
[----:B------:R-:W-:Y:S01]  /*0440*/  MOV R16, R3 ;  /* 0x0000000300107202 */ /* 0x000fe20000000f00 */
[----:B------:R-:W-:Y:S02]  /*0450*/  UMOV UR7, URZ ;  /* 0x000000ff00077c82 */ /* 0x000fe40008000000 */
[----:B------:R-:W-:Y:S01]  /*0460*/  UISETP.GE.U32.AND UP0, UPT, UR6, UR12, UPT ;  /* 0x0000000c0600728c */ /* 0x000fe2000bf06070 */
[----:B------:R-:W-:Y:S02]  /*0470*/  IMAD.U32 R3, RZ, RZ, UR7 ;  /* 0x00000007ff037e24 */ /* 0x000fe4000f8e00ff */
[----:B------:R-:W-:Y:S01]  /*0480*/  UMOV UR4, UR6 ;  /* 0x0000000600047c82 */ /* 0x000fe20008000000 */
[----:B------:R-:W-:Y:S01]  /*0490*/  UISETP.GE.U32.AND.EX UP0, UPT, URZ, UR13, UPT, UP0 ;  /* 0x0000000dff00728c */ /* 0x000fe2000bf06100 */
[----:B--2---:R-:W-:-:S02]  /*04a0*/  IMAD R12, R7, R2, R12 ;  /* 0x00000002070c7224 */ /* 0x004fc400078e020c */
[----:B------:R-:W-:-:S06]  /*04b0*/  IMAD.U32 R2, RZ, RZ, UR6 ;  /* 0x00000006ff027e24 */ /* 0x000fcc000f8e00ff */
[----:B------:R-:W-:Y:S05]  /*04c0*/  BRA.U !UP0, `(.L_x_14) ;  /* 0xfffffffd08247547 */ /* 0x000fea000b83ffff */
[----:B------:R-:W-:Y:S02]  /*04d0*/  HFMA2 R3, -RZ, RZ, 0, 0 ;  /* 0x00000000ff037431 */ /* 0x000fe400000001ff */
[----:B------:R-:W-:-:S07]  /*04e0*/  IMAD.MOV.U32 R2, RZ, RZ, R12 ;  /* 0x000000ffff027224 */ /* 0x000fce00078e000c */
.L_x_11:
[----:B------:R-:W0:Y:S02]  /*04f0*/  LDCU.64 UR6, c[0x0][0x3a8] ;  /* 0x00007500ff0677ac */ /* 0x000e240008000a00 */
[----:B0-----:R-:W-:-:S04]  /*0500*/  LEA R4, P0, R2, UR6, 0x2 ;  /* 0x0000000602047c11 */ /* 0x001fc8000f8010ff */
[----:B------:R-:W-:-:S06]  /*0510*/  LEA.HI.X R5, R2, UR7, R3, 0x2, P0 ;  /* 0x0000000702057c11 */ /* 0x000fcc00080f1403 */
[----:B------:R-:W2:Y:S01]  /*0520*/  LDG.E R5, desc[UR8][R4.64] ;  /* 0x0000000804057981 */ /* 0x000ea2000c1e1900 */
[----:B------:R-:W0:Y:S01]  /*0530*/  S2UR UR6, SR_CgaCtaId ;  /* 0x00000000000679c3 */ /* 0x000e220000008800 */
[----:B------:R-:W-:Y:S02]  /*0540*/  UMOV UR4, 0x400 ;  /* 0x0000040000047882 */ /* 0x000fe40000000000 */
[----:B0-----:R-:W-:Y:S01]  /*0550*/  ULEA UR4, UR6, UR4, 0x18 ;  /* 0x0000000406047291 */ /* 0x001fe2000f8ec0ff */
[----:B------:R-:W0:Y:S05]  /*0560*/  LDCU UR6, c[0x0][0x39c] ;  /* 0x00007380ff0677ac */ /* 0x000e2a0008000800 */
[----:B------:R-:W-:Y:S01]  /*0570*/  LEA R2, R0, UR4, 0x2 ;  /* 0x0000000400027c11 */ /* 0x000fe2000f8e10ff */
[----:B0-----:R-:W-:-:S04]  /*0580*/  UISETP.NE.AND.EX UP0, UPT, UR6, URZ, UPT, !UPT ;  /* 0x000000ff0600728c */ /* 0x001fc8000bf053f0 */
[----:B--2---:R0:W-:Y:S05]  /*0590*/  STS [R2], R5 ;  /* 0x0000000502007388 */ /* 0x0041ea0000000800 */
[----:B------:R-:W-:Y:S05]  /*05a0*/  BRA.U UP0, `(.L_x_15) ;  /* 0x00000001004c7547 */ /* 0x000fea000b800000 */
[----:B------:R-:W1:Y:S02]  /*05b0*/  LDCU UR4, c[0x0][0x398] ;  /* 0x00007300ff0477ac */ /* 0x000e640008000800 */
[----:B-1----:R-:W1:Y:S01]  /*05c0*/  I2F.U32.RP R3, UR4 ;  /* 0x0000000400037d06 */ /* 0x002e620008209000 */
[----:B------:R-:W-:-:S07]  /*05d0*/  ISETP.NE.U32.AND P1, PT, RZ, UR4, PT ;  /* 0x00000004ff007c0c */ /* 0x000fce000bf25070 */
[----:B-1----:R-:W1:Y:S02]  /*05e0*/  MUFU.RCP R3, R3 ;  /* 0x0000000300037308 */ /* 0x002e640000001000 */
[----:B-1----:R-:W-:-:S06]  /*05f0*/  VIADD R4, R3, 0xffffffe ;  /* 0x0ffffffe03047836 */ /* 0x002fcc0000000000 */
[----:B0-----:R0:W1:Y:S02]  /*0600*/  F2I.FTZ.U32.TRUNC.NTZ R5, R4 ;  /* 0x0000000400057305 */ /* 0x001064000021f000 */
[----:B0-----:R-:W-:Y:S02]  /*0610*/  IMAD.MOV.U32 R4, RZ, RZ, RZ ;  /* 0x000000ffff047224 */ /* 0x001fe400078e00ff */
[----:B-1----:R-:W-:-:S04]  /*0620*/  IMAD.MOV R7, RZ, RZ, -R5 ;  /* 0x000000ffff077224 */ /* 0x002fc800078e0a05 */
[----:B------:R-:W-:-:S04]  /*0630*/  IMAD R7, R7, UR4, RZ ;  /* 0x0000000407077c24 */ /* 0x000fc8000f8e02ff */
[----:B------:R-:W-:-:S06]  /*0640*/  IMAD.HI.U32 R5, R5, R7, R4 ;  /* 0x0000000705057227 */ /* 0x000fcc00078e0004 */
[----:B------:R-:W-:-:S05]  /*0650*/  IMAD.HI.U32 R5, R5, R10, RZ ;  /* 0x0000000a05057227 */ /* 0x000fca00078e00ff */
[----:B------:R-:W-:-:S05]  /*0660*/  IADD3 R5, PT, PT, -R5, RZ, RZ ;  /* 0x000000ff05057210 */ /* 0x000fca0007ffe1ff */
[----:B------:R-:W-:-:S05]  /*0670*/  IMAD R5, R5, UR4, R10 ;  /* 0x0000000405057c24 */ /* 0x000fca000f8e020a */
[----:B------:R-:W-:-:S13]  /*0680*/  ISETP.GE.U32.AND P0, PT, R5, UR4, PT ;  /* 0x0000000405007c0c */ /* 0x000fda000bf06070 */
[----:B------:R-:W-:-:S05]  /*0690*/  @P0 VIADD R5, R5, -UR4 ;  /* 0x8000000405050c36 */ /* 0x000fca0008000000 */
[----:B------:R-:W-:-:S13]  /*06a0*/  ISETP.GE.U32.AND P0, PT, R5, UR4, PT ;  /* 0x0000000405007c0c */ /* 0x000fda000bf06070 */
[----:B------:R-:W-:Y:S01]  /*06b0*/  @P0 VIADD R5, R5, -UR4 ;  /* 0x8000000405050c36 */ /* 0x000fe20008000000 */
[----:B------:R-:W-:Y:S01]  /*06c0*/  @!P1 LOP3.LUT R5, RZ, UR4, RZ, 0x33, !PT ;  /* 0x00000004ff059c12 */ /* 0x000fe2000f8e33ff */
[----:B------:R-:W-:Y:S06]  /*06d0*/  BRA `(.L_x_16) ;  /* 0x0000000000087947 */ /* 0x000fec0003800000 */
.L_x_15:
[----:B------:R-:W-:-:S07]  /*06e0*/  MOV R6, 0x700 ;  /* 0x0000070000067802 */ /* 0x000fce0000000f00 */
[----:B0-----:R-:W-:Y:S05]  /*06f0*/  CALL.REL.NOINC `($__internal_3_$__cuda_sm20_rem_u64) ;  /* 0x00000008005c7944 */ /* 0x001fea0003c00000 */
.L_x_16:
[----:B------:R-:W0:Y:S02]  /*0700*/  LDCU UR4, c[0x0][0x398] ;  /* 0x00007300ff0477ac */ /* 0x000e240008000800 */
[----:B0-----:R-:W-:Y:S02]  /*0710*/  IADD3 R4, PT, PT, -R5, UR4, R0 ;  /* 0x0000000405047c10 */ /* 0x001fe4000fffe100 */
[----:B------:R-:W-:Y:S02]  /*0720*/  VIADDMNMX R5, R0, -R5, RZ, !PT ;  /* 0x8000000500057246 */ /* 0x000fe400078001ff */
[----:B------:R-:W-:Y:S01]  /*0730*/  VIMNMX.U32 R12, PT, PT, R4, R11, PT ;  /* 0x0000000b040c7248 */ /* 0x000fe20003fe0000 */
[----:B------:R-:W-:Y:S01]  /*0740*/  BAR.SYNC.DEFER_BLOCKING 0x0 ;  /* 0x0000000000007b1d */ /* 0x000fe20000010000 */
[-C--:B------:R-:W-:Y:S02]  /*0750*/  ISETP.NE.AND P1, PT, R0, R5.reuse, PT ;  /* 0x000000050000720c */ /* 0x080fe40003f25270 */
[----:B------:R-:W-:-:S05]  /*0760*/  VIADDMNMX.U32 R11, R12, -R5, R11, PT ;  /* 0x800000050c0b7246 */ /* 0x000fca000380000b */
[----:B------:R-:W-:-:S05]  /*0770*/  VIADD R11, R11, 0xffffffff ;  /* 0xffffffff0b0b7836 */ /* 0x000fca0000000000 */
[----:B------:R-:W-:-:S04]  /*0780*/  SHF.R.U32.HI R4, RZ, 0x1, R11 ;  /* 0x00000001ff047819 */ /* 0x000fc8000001160b */
[----:B------:R-:W-:-:S04]  /*0790*/  LOP3.LUT R4, R4, R11, RZ, 0xfc, !PT ;  /* 0x0000000b04047212 */ /* 0x000fc800078efcff */
        /* <DEDUP_REMOVED lines=8> */
[----:B------:R-:W-:-:S04]  /*0820*/  IADD3 R4, PT, PT, R4, 0x1, RZ ;  /* 0x0000000104047810 */ /* 0x000fc80007ffe0ff */
[----:B------:R-:W-:-:S13]  /*0830*/  ISETP.GE.U32.AND P0, PT, R4, 0x2, PT ;  /* 0x000000020400780c */ /* 0x000fda0003f06070 */
[----:B------:R-:W-:Y:S05]  /*0840*/  @!P0 BRA `(.L_x_17) ;  /* 0x0000000000548947 */ /* 0x000fea0003800000 */
[----:B------:R-:W-:Y:S01]  /*0850*/  SHF.R.U32.HI R7, RZ, 0x1, R4 ;  /* 0x00000001ff077819 */ /* 0x000fe20000011604 */
[----:B------:R-:W-:Y:S02]  /*0860*/  IMAD.IADD R14, R0, 0x1, -R5 ;  /* 0x00000001000e7824 */ /* 0x000fe400078e0a05 */
[----:B------:R-:W-:-:S07]  /*0870*/  IMAD.MOV.U32 R8, RZ, RZ, RZ ;  /* 0x000000ffff087224 */ /* 0x000fce00078e00ff */
.L_x_18:
[----:B------:R-:W-:Y:S01]  /*0880*/  ISETP.GT.U32.AND P0, PT, R7, R14, PT ;  /* 0x0000000e0700720c */ /* 0x000fe20003f04070 */
[----:B------:R-:W-:Y:S01]  /*0890*/  IMAD.IADD R3, R0, 0x1, R7 ;  /* 0x0000000100037824 */ /* 0x000fe200078e0207 */
[----:B------:R-:W-:Y:S01]  /*08a0*/  SHF.R.U32.HI R6, RZ, 0x1, R8 ;  /* 0x00000001ff067819 */ /* 0x000fe20000011608 */
[----:B------:R-:W-:Y:S05]  /*08b0*/  WARPSYNC.ALL ;  /* 0x0000000000007948 */ /* 0x000fea0003800000 */
[----:B------:R-:W-:-:S04]  /*08c0*/  ISETP.GT.U32.AND.EX P0, PT, R8, RZ, PT, P0 ;  /* 0x000000ff0800720c */ /* 0x000fc80003f04100 */
[----:B------:R-:W-:-:S13]  /*08d0*/  ISETP.GE.U32.OR P0, PT, R3, R12, !P0 ;  /* 0x0000000c0300720c */ /* 0x000fda0004706470 */
[----:B------:R-:W-:Y:S01]  /*08e0*/  @!P0 LEA R3, R7, R2, 0x2 ;  /* 0x0000000207038211 */ /* 0x000fe200078e10ff */
[----:B------:R-:W-:Y:S05]  /*08f0*/  @!P0 LDS R4, [R2] ;  /* 0x0000000002048984 */ /* 0x000fea0000000800 */
[----:B------:R-:W0:Y:S02]  /*0900*/  @!P0 LDS R3, [R3] ;  /* 0x0000000003038984 */ /* 0x000e240000000800 */
[----:B0-----:R-:W-:Y:S01]  /*0910*/  @!P0 FADD R5, R3, R4 ;  /* 0x0000000403058221 */ /* 0x001fe20000000000 */
[----:B------:R-:W-:-:S04]  /*0920*/  SHF.R.U64 R4, R7, 0x1, R8 ;  /* 0x0000000107047819 */ /* 0x000fc80000001208 */
[----:B------:R0:W-:Y:S01]  /*0930*/  @!P0 STS [R2], R5 ;  /* 0x0000000502008388 */ /* 0x0001e20000000800 */
[----:B------:R-:W-:Y:S01]  /*0940*/  BAR.SYNC.DEFER_BLOCKING 0x0 ;  /* 0x0000000000007b1d */ /* 0x000fe20000010000 */
[----:B------:R-:W-:Y:S01]  /*0950*/  ISETP.GT.U32.AND P0, PT, R7, 0x1, PT ;  /* 0x000000010700780c */ /* 0x000fe20003f04070 */
[----:B------:R-:W-:-:S03]  /*0960*/  IMAD.MOV.U32 R7, RZ, RZ, R4 ;  /* 0x000000ffff077224 */ /* 0x000fc600078e0004 */
[----:B------:R-:W-:Y:S01]  /*0970*/  ISETP.GT.U32.AND.EX P0, PT, R8, RZ, PT, P0 ;  /* 0x000000ff0800720c */ /* 0x000fe20003f04100 */
[----:B------:R-:W-:-:S12]  /*0980*/  IMAD.MOV.U32 R8, RZ, RZ, R6 ;  /* 0x000000ffff087224 */ /* 0x000fd800078e0006 */
[----:B0-----:R-:W-:Y:S05]  /*0990*/  @P0 BRA `(.L_x_18) ;  /* 0xfffffffc00b80947 */ /* 0x001fea000383ffff */
.L_x_17:
[----:B------:R-:W-:Y:S05]  /*09a0*/  @P1 EXIT ;  /* 0x000000000000194d */ /* 0x000fea0003800000 */
[----:B------:R-:W0:Y:S02]  /*09b0*/  LDCU UR4, c[0x0][0x39c] ;  /* 0x00007380ff0477ac */ /* 0x000e240008000800 */
[----:B0-----:R-:W-:-:S09]  /*09c0*/  UISETP.NE.AND.EX UP0, UPT, UR4, URZ, UPT, !UPT ;  /* 0x000000ff0400728c */ /* 0x001fd2000bf053f0 */
[----:B------:R-:W-:Y:S05]  /*09d0*/  BRA.U UP0, `(.L_x_19) ;  /* 0x0000000100587547 */ /* 0x000fea000b800000 */
[----:B------:R-:W0:Y:S02]  /*09e0*/  LDCU UR4, c[0x0][0x398] ;  /* 0x00007300ff0477ac */ /* 0x000e240008000800 */
[----:B0-----:R-:W0:Y:S01]  /*09f0*/  I2F.U32.RP R0, UR4 ;  /* 0x0000000400007d06 */ /* 0x001e220008209000 */
[----:B------:R-:W-:-:S07]  /*0a00*/  ISETP.NE.U32.AND P2, PT, RZ, UR4, PT ;  /* 0x00000004ff007c0c */ /* 0x000fce000bf45070 */
[----:B0-----:R-:W0:Y:S02]  /*0a10*/  MUFU.RCP R0, R0 ;  /* 0x0000000000007308 */ /* 0x001e240000001000 */
[----:B0-----:R-:W-:-:S06]  /*0a20*/  VIADD R4, R0, 0xffffffe ;  /* 0x0ffffffe00047836 */ /* 0x001fcc0000000000 */
[----:B------:R0:W1:Y:S02]  /*0a30*/  F2I.FTZ.U32.TRUNC.NTZ R5, R4 ;  /* 0x0000000400057305 */ /* 0x000064000021f000 */
[----:B0-----:R-:W-:Y:S01]  /*0a40*/  IMAD.MOV.U32 R4, RZ, RZ, RZ ;  /* 0x000000ffff047224 */ /* 0x001fe200078e00ff */
[----:B-1----:R-:W-:-:S05]  /*0a50*/  IADD3 R3, PT, PT, RZ, -R5, RZ ;  /* 0x80000005ff037210 */ /* 0x002fca0007ffe0ff */
[----:B------:R-:W-:-:S04]  /*0a60*/  IMAD R3, R3, UR4, RZ ;  /* 0x0000000403037c24 */ /* 0x000fc8000f8e02ff */
[----:B------:R-:W-:-:S06]  /*0a70*/  IMAD.HI.U32 R3, R5, R3, R4 ;  /* 0x0000000305037227 */ /* 0x000fcc00078e0004 */
[----:B------:R-:W-:-:S04]  /*0a80*/  IMAD.HI.U32 R3, R3, R10, RZ ;  /* 0x0000000a03037227 */ /* 0x000fc800078e00ff */
[----:B------:R-:W-:-:S04]  /*0a90*/  IMAD.MOV R5, RZ, RZ, -R3 ;  /* 0x000000ffff057224 */ /* 0x000fc800078e0a03 */
[----:B------:R-:W-:-:S05]  /*0aa0*/  IMAD R5, R5, UR4, R10 ;  /* 0x0000000405057c24 */ /* 0x000fca000f8e020a */
[----:B------:R-:W-:-:S13]  /*0ab0*/  ISETP.GE.U32.AND P0, PT, R5, UR4, PT ;  /* 0x0000000405007c0c */ /* 0x000fda000bf06070 */
[----:B------:R-:W-:Y:S01]  /*0ac0*/  @P0 VIADD R5, R5, -UR4 ;  /* 0x8000000405050c36 */ /* 0x000fe20008000000 */
[----:B------:R-:W-:-:S04]  /*0ad0*/  @P0 IADD3 R3, PT, PT, R3, 0x1, RZ ;  /* 0x0000000103030810 */ /* 0x000fc80007ffe0ff */
[----:B------:R-:W-:Y:S01]  /*0ae0*/  ISETP.GE.U32.AND P1, PT, R5, UR4, PT ;  /* 0x0000000405007c0c */ /* 0x000fe2000bf26070 */
[----:B------:R-:W-:-:S12]  /*0af0*/  IMAD.MOV.U32 R5, RZ, RZ, RZ ;  /* 0x000000ffff057224 */ /* 0x000fd800078e00ff */
[----:B------:R-:W-:Y:S01]  /*0b00*/  @P1 VIADD R3, R3, 0x1 ;  /* 0x0000000103031836 */ /* 0x000fe20000000000 */
[----:B------:R-:W-:-:S05]  /*0b10*/  @!P2 LOP3.LUT R3, RZ, UR4, RZ, 0x33, !PT ;  /* 0x00000004ff03ac12 */ /* 0x000fca000f8e33ff */
[----:B------:R-:W-:Y:S01]  /*0b20*/  IMAD.MOV.U32 R4, RZ, RZ, R3 ;  /* 0x000000ffff047224 */ /* 0x000fe200078e0003 */
[----:B------:R-:W-:Y:S06]  /*0b30*/  BRA `(.L_x_20) ;  /* 0x0000000000207947 */ /* 0x000fec0003800000 */
.L_x_19:
[----:B------:R-:W0:Y:S01]  /*0b40*/  LDCU.64 UR6, c[0x0][0x398] ;  /* 0x00007300ff0677ac */ /* 0x000e220008000a00 */
[----:B------:R-:W-:Y:S02]  /*0b50*/  MOV R16, R10 ;  /* 0x0000000a00107202 */ /* 0x000fe40000000f00 */
[----:B------:R-:W-:Y:S01]  /*0b60*/  MOV R14, 0xba0 ;  /* 0x00000ba0000e7802 */ /* 0x000fe20000000f00 */
[----:B0-----:R-:W-:Y:S02]  /*0b70*/  IMAD.U32 R17, RZ, RZ, UR6 ;  /* 0x00000006ff117e24 */ /* 0x001fe4000f8e00ff */
[----:B------:R-:W-:-:S07]  /*0b80*/  IMAD.U32 R15, RZ, RZ, UR7 ;  /* 0x00000007ff0f7e24 */ /* 0x000fce000f8e00ff */
[----:B------:R-:W-:Y:S05]  /*0b90*/  CALL.REL.NOINC `($__internal_2_$__cuda_sm20_div_u64) ;  /* 0x0000000000207944 */ /* 0x000fea0003c00000 */
[----:B------:R-:W-:Y:S01]  /*0ba0*/  IMAD.MOV.U32 R4, RZ, RZ, R6 ;  /* 0x000000ffff047224 */ /* 0x000fe200078e0006 */
[----:B------:R-:W-:-:S07]  /*0bb0*/  MOV R5, R7 ;  /* 0x0000000700057202 */ /* 0x000fce0000000f00 */
.L_x_20:
[----:B------:R-:W0:Y:S01]  /*0bc0*/  LDS R3, [R2] ;  /* 0x0000000002037984 */ /* 0x000e220000000800 */
[----:B------:R-:W1:Y:S02]  /*0bd0*/  LDCU.64 UR6, c[0x0][0x3b8] ;  /* 0x00007700ff0677ac */ /* 0x000e640008000a00 */
[----:B-1----:R-:W-:-:S04]  /*0be0*/  LEA R6, P0, R4, UR6, 0x2 ;  /* 0x0000000604067c11 */ /* 0x002fc8000f8010ff */
[----:B------:R-:W-:-:S05]  /*0bf0*/  LEA.HI.X R7, R4, UR7, R5, 0x2, P0 ;  /* 0x0000000704077c11 */ /* 0x000fca00080f1405 */
[----:B0-----:R-:W-:Y:S01]  /*0c00*/  REDG.E.ADD.F32.FTZ.RN.STRONG.GPU desc[UR8][R6.64], R3 ;  /* 0x00000003060079a6 */ /* 0x001fe2000c12f308 */
[----:B------:R-:W-:Y:S05]  /*0c10*/  EXIT ;  /* 0x000000000000794d */ /* 0x000fea0003800000 */
        .weak           $__internal_2_$__cuda_sm20_div_u64
        .type           $__internal_2_$__cuda_sm20_div_u64,@function
        .size           $__internal_2_$__cuda_sm20_div_u64,($__internal_3_$__cuda_sm20_rem_u64 - $__internal_2_$__cuda_sm20_div_u64)
$__internal_2_$__cuda_sm20_div_u64:
[----:B------:R-:W-:Y:S02]  /*0c20*/  IMAD.MOV.U32 R18, RZ, RZ, R17 ;  /* 0x000000ffff127224 */ /* 0x000fe400078e0011 */
[----:B------:R-:W-:-:S04]  /*0c30*/  IMAD.MOV.U32 R19, RZ, RZ, R15 ;  /* 0x000000ffff137224 */ /* 0x000fc800078e000f */
        /* <DEDUP_REMOVED lines=15> */
[----:B------:R-:W-:-:S03]  /*0d30*/  IADD3 R9, P2, PT, R19, R8, RZ ;  /* 0x0000000813097210 */ /* 0x000fc60007f5e0ff */
[----:B------:R-:W-:Y:S02]  /*0d40*/  IMAD.X R18, R23, 0x1, R7, P0 ;  /* 0x0000000117127824 */ /* 0x000fe400000e0607 */
[----:B------:R-:W-:-:S03]  /*0d50*/  IMAD.WIDE.U32 R6, R9, R17, RZ ;  /* 0x0000001109067225 */ /* 0x000fc600078e00ff */
[----:B------:R-:W-:Y:S01]  /*0d60*/  IADD3.X R18, PT, PT, RZ, RZ, R18, P2, P1 ;  /* 0x000000ffff127210 */ /* 0x000fe200017e2412 */
[----:B------:R-:W-:Y:S01]  /*0d70*/  IMAD R7, R9, R15, R7 ;  /* 0x0000000f09077224 */ /* 0x000fe200078e0207 */
[----:B------:R-:W-:-:S03]  /*0d80*/  IADD3 R19, P0, PT, RZ, -R6, RZ ;  /* 0x80000006ff137210 */ /* 0x000fc60007f1e0ff */
[----:B------:R-:W-:Y:S02]  /*0d90*/  IMAD R7, R18, R17, R7 ;  /* 0x0000001112077224 */ /* 0x000fe400078e0207 */
[----:B------:R-:W-:-:S04]  /*0da0*/  IMAD.HI.U32 R8, R9, R19, RZ ;  /* 0x0000001309087227 */ /* 0x000fc800078e00ff */
[----:B------:R-:W-:-:S04]  /*0db0*/  IMAD.X R7, RZ, RZ, ~R7, P0 ;  /* 0x000000ffff077224 */ /* 0x000fc800000e0e07 */
        /* <DEDUP_REMOVED lines=8> */
[----:B------:R-:W-:Y:S02]  /*0e40*/  IMAD.MOV.U32 R7, RZ, RZ, RZ ;  /* 0x000000ffff077224 */ /* 0x000fe400078e00ff */
[----:B------:R-:W-:-:S04]  /*0e50*/  IMAD.WIDE.U32 R6, R9, UR5, R6 ;  /* 0x0000000509067c25 */ /* 0x000fc8000f8e0006 */
[C---:B------:R-:W-:Y:S02]  /*0e60*/  IMAD R9, R19.reuse, UR5, RZ ;  /* 0x0000000513097c24 */ /* 0x040fe4000f8e02ff */
[----:B------:R-:W-:-:S04]  /*0e70*/  IMAD.HI.U32 R6, P0, R19, R16, R6 ;  /* 0x0000001013067227 */ /* 0x000fc80007800006 */
[----:B------:R-:W-:Y:S01]  /*0e80*/  IMAD.HI.U32 R8, R19, UR5, RZ ;  /* 0x0000000513087c27 */ /* 0x000fe2000f8e00ff */
[----:B------:R-:W-:-:S03]  /*0e90*/  IADD3 R18, P1, PT, R9, R6, RZ ;  /* 0x0000000609127210 */ /* 0x000fc60007f3e0ff */
[----:B------:R-:W-:Y:S02]  /*0ea0*/  IMAD.X R8, RZ, RZ, R8, P0 ;  /* 0x000000ffff087224 */ /* 0x000fe400000e0608 */
[----:B------:R-:W-:-:S04]  /*0eb0*/  IMAD.WIDE.U32 R6, R18, R17, RZ ;  /* 0x0000001112067225 */ /* 0x000fc800078e00ff */
[----:B------:R-:W-:Y:S01]  /*0ec0*/  IMAD.X R8, RZ, RZ, R8, P1 ;  /* 0x000000ffff087224 */ /* 0x000fe200008e0608 */
[----:B------:R-:W-:Y:S01]  /*0ed0*/  IADD3 R20, P1, PT, -R6, R16, RZ ;  /* 0x0000001006147210 */ /* 0x000fe20007f3e1ff */
[----:B------:R-:W-:-:S03]  /*0ee0*/  IMAD R7, R18, R15, R7 ;  /* 0x0000000f12077224 */ /* 0x000fc600078e0207 */
[-C--:B------:R-:W-:Y:S01]  /*0ef0*/  ISETP.GE.U32.AND P0, PT, R20, R17.reuse, PT ;  /* 0x000000111400720c */ /* 0x080fe20003f06070 */
[----:B------:R-:W-:Y:S01]  /*0f00*/  IMAD R7, R8, R17, R7 ;  /* 0x0000001108077224 */ /* 0x000fe200078e0207 */
[----:B------:R-:W-:-:S04]  /*0f10*/  IADD3 R6, P2, PT, -R17, R20, RZ ;  /* 0x0000001411067210 */ /* 0x000fc80007f5e1ff */
[----:B------:R-:W-:Y:S02]  /*0f20*/  IADD3.X R22, PT, PT, ~R7, UR5, RZ, P1, !PT ;  /* 0x0000000507167c10 */ /* 0x000fe40008ffe5ff */
[----:B------:R-:W-:Y:S02]  /*0f30*/  IADD3 R9, P1, PT, R18, 0x1, RZ ;  /* 0x0000000112097810 */ /* 0x000fe40007f3e0ff */
[----:B------:R-:W-:Y:S02]  /*0f40*/  ISETP.GE.U32.AND.EX P0, PT, R22, R15, PT, P0 ;  /* 0x0000000f1600720c */ /* 0x000fe40003f06100 */
[----:B------:R-:W-:Y:S01]  /*0f50*/  IADD3.X R19, PT, PT, ~R15, R22, RZ, P2, !PT ;  /* 0x000000160f137210 */ /* 0x000fe200017fe5ff */
[----:B------:R-:W-:Y:S01]  /*0f60*/  IMAD.X R7, RZ, RZ, R8, P1 ;  /* 0x000000ffff077224 */ /* 0x000fe200008e0608 */
[----:B------:R-:W-:Y:S02]  /*0f70*/  SEL R6, R6, R20, P0 ;  /* 0x0000001406067207 */ /* 0x000fe40000000000 */
[----:B------:R-:W-:-:S02]  /*0f80*/  SEL R9, R9, R18, P0 ;  /* 0x0000001209097207 */ /* 0x000fc40000000000 */
[----:B------:R-:W-:Y:S02]  /*0f90*/  SEL R18, R19, R22, P0 ;  /* 0x0000001613127207 */ /* 0x000fe40000000000 */
[----:B------:R-:W-:Y:S02]  /*0fa0*/  SEL R8, R7, R8, P0 ;  /* 0x0000000807087207 */ /* 0x000fe40000000000 */
[----:B------:R-:W-:Y:S02]  /*0fb0*/  ISETP.GE.U32.AND P0, PT, R6, R17, PT ;  /* 0x000000110600720c */ /* 0x000fe40003f06070 */
[----:B------:R-:W-:Y:S02]  /*0fc0*/  IADD3 R6, P2, PT, R9, 0x1, RZ ;  /* 0x0000000109067810 */ /* 0x000fe40007f5e0ff */
[----:B------:R-:W-:Y:S02]  /*0fd0*/  ISETP.NE.U32.AND P1, PT, R17, RZ, PT ;  /* 0x000000ff1100720c */ /* 0x000fe40003f25070 */
[----:B------:R-:W-:Y:S01]  /*0fe0*/  ISETP.GE.U32.AND.EX P0, PT, R18, R15, PT, P0 ;  /* 0x0000000f1200720c */ /* 0x000fe20003f06100 */
[----:B------:R-:W-:Y:S01]  /*0ff0*/  IMAD.X R7, RZ, RZ, R8, P2 ;  /* 0x000000ffff077224 */ /* 0x000fe200010e0608 */
[----:B------:R-:W-:Y:S01]  /*1000*/  ISETP.NE.AND.EX P1, PT, R15, RZ, PT, P1 ;  /* 0x000000ff0f00720c */ /* 0x000fe20003f25310 */
[----:B------:R-:W-:Y:S01]  /*1010*/  IMAD.MOV.U32 R15, RZ, RZ, 0x0 ;  /* 0x00000000ff0f7424 */ /* 0x000fe200078e00ff */
[----:B------:R-:W-:-:S02]  /*1020*/  SEL R6, R6, R9, P0 ;  /* 0x0000000906067207 */ /* 0x000fc40000000000 */
[----:B------:R-:W-:Y:S02]  /*1030*/  SEL R7, R7, R8, P0 ;  /* 0x0000000807077207 */ /* 0x000fe40000000000 */
[----:B------:R-:W-:Y:S02]  /*1040*/  SEL R6, R6, 0xffffffff, P1 ;  /* 0xffffffff06067807 */ /* 0x000fe40000800000 */
[----:B------:R-:W-:Y:S01]  /*1050*/  SEL R7, R7, 0xffffffff, P1 ;  /* 0xffffffff07077807 */ /* 0x000fe20000800000 */
[----:B------:R-:W-:Y:S06]  /*1060*/  RET.REL.NODEC R14 `(sum_to_forward) ;  /* 0xffffffec0ee47950 */ /* 0x000fec0003c3ffff */
        .weak           $__internal_3_$__cuda_sm20_rem_u64
        .type           $__internal_3_$__cuda_sm20_rem_u64,@function
        .size           $__internal_3_$__cuda_sm20_rem_u64,(.L_x_25 - $__internal_3_$__cuda_sm20_rem_u64)
$__internal_3_$__cuda_sm20_rem_u64:
[----:B------:R-:W0:Y:S01]  /*1070*/  LDCU.64 UR6, c[0x0][0x398] ;  /* 0x00007300ff0677ac */ /* 0x000e220008000a00 */
[----:B------:R-:W1:Y:S01]  /*1080*/  LDC.64 R4, c[0x0][0x398] ;  /* 0x0000e600ff047b82 */ /* 0x000e620000000a00 */
[----:B0-----:R-:W0:Y:S08]  /*1090*/  I2F.U64.RP R3, UR6 ;  /* 0x0000000600037d12 */ /* 0x001e300008309000 */
[----:B0-----:R-:W0:Y:S02]  /*10a0*/  MUFU.RCP R3, R3 ;  /* 0x0000000300037308 */ /* 0x001e240000001000 */
[----:B0-----:R-:W-:-:S06]  /*10b0*/  IADD3 R8, PT, PT, R3, 0x1ffffffe, RZ ;  /* 0x1ffffffe03087810 */ /* 0x001fcc0007ffe0ff */
[----:B------:R-:W1:Y:S02]  /*10c0*/  F2I.U64.TRUNC R8, R8 ;  /* 0x0000000800087311 */ /* 0x000e64000020d800 */
[----:B-1----:R-:W-:-:S04]  /*10d0*/  IMAD.WIDE.U32 R12, R8, R4, RZ ;  /* 0x00000004080c7225 */ /* 0x002fc800078e00ff */
[C---:B------:R-:W-:Y:S01]  /*10e0*/  IMAD R7, R8.reuse, R5, R13 ;  /* 0x0000000508077224 */ /* 0x040fe200078e020d */
[----:B------:R-:W-:Y:S01]  /*10f0*/  IADD3 R15, P0, PT, RZ, -R12, RZ ;  /* 0x8000000cff0f7210 */ /* 0x000fe20007f1e0ff */
[----:B------:R-:W-:Y:S02]  /*1100*/  IMAD.MOV.U32 R13, RZ, RZ, R8 ;  /* 0x000000ffff0d7224 */ /* 0x000fe400078e0008 */
[----:B------:R-:W-:Y:S02]  /*1110*/  IMAD R7, R9, R4, R7 ;  /* 0x0000000409077224 */ /* 0x000fe400078e0207 */
[----:B------:R-:W-:-:S04]  /*1120*/  IMAD.HI.U32 R12, R8, R15, RZ ;  /* 0x0000000f080c7227 */ /* 0x000fc800078e00ff */
[----:B------:R-:W-:-:S04]  /*1130*/  IMAD.X R7, RZ, RZ, ~R7, P0 ;  /* 0x000000ffff077224 */ /* 0x000fc800000e0e07 */
        /* <DEDUP_REMOVED lines=11> */
[----:B------:R-:W-:-:S03]  /*11f0*/  IMAD.HI.U32 R12, R13, R9, RZ ;  /* 0x000000090d0c7227 */ /* 0x000fc600078e00ff */
[----:B------:R-:W-:-:S05]  /*1200*/  IADD3.X R8, PT, PT, RZ, ~R7, RZ, P0, !PT ;  /* 0x80000007ff087210 */ /* 0x000fca00007fe4ff */
[----:B------:R-:W-:-:S04]  /*1210*/  IMAD.WIDE.U32 R12, P0, R13, R8, R12 ;  /* 0x000000080d0c7225 */ /* 0x000fc8000780000c */
[C---:B------:R-:W-:Y:S02]  /*1220*/  IMAD R14, R3.reuse, R8, RZ ;  /* 0x00000008030e7224 */ /* 0x040fe400078e02ff */
[----:B------:R-:W-:-:S04]  /*1230*/  IMAD.HI.U32 R7, P1, R3, R9, R12 ;  /* 0x0000000903077227 */ /* 0x000fc8000782000c */
[----:B------:R-:W-:Y:S01]  /*1240*/  IMAD.HI.U32 R12, R3, R8, RZ ;  /* 0x00000008030c7227 */ /* 0x000fe200078e00ff */
[----:B------:R-:W-:-:S03]  /*1250*/  IADD3 R7, P2, PT, R14, R7, RZ ;  /* 0x000000070e077210 */ /* 0x000fc60007f5e0ff */
[----:B------:R-:W-:Y:S02]  /*1260*/  IMAD.X R3, R12, 0x1, R3, P0 ;  /* 0x000000010c037824 */ /* 0x000fe400000e0603 */
[----:B------:R-:W-:-:S03]  /*1270*/  IMAD.HI.U32 R8, R7, R10, RZ ;  /* 0x0000000a07087227 */ /* 0x000fc600078e00ff */
[----:B------:R-:W-:Y:S01]  /*1280*/  IADD3.X R3, PT, PT, RZ, RZ, R3, P2, P1 ;  /* 0x000000ffff037210 */ /* 0x000fe200017e2403 */
[----:B------:R-:W-:Y:S02]  /*1290*/  IMAD.MOV.U32 R9, RZ, RZ, RZ ;  /* 0x000000ffff097224 */ /* 0x000fe400078e00ff */
[----:B------:R-:W-:-:S04]  /*12a0*/  IMAD.WIDE.U32 R8, RZ, R7, R8 ;  /* 0x00000007ff087225 */ /* 0x000fc800078e0008 */
[----:B------:R-:W-:-:S05]  /*12b0*/  IMAD.HI.U32 R3, P0, R3, R10, R8 ;  /* 0x0000000a03037227 */ /* 0x000fca0007800008 */
[----:B------:R-:W-:Y:S01]  /*12c0*/  IADD3 R7, P1, PT, RZ, R3, RZ ;  /* 0x00000003ff077210 */ /* 0x000fe20007f3e0ff */
[----:B------:R-:W-:-:S04]  /*12d0*/  IMAD.X R3, RZ, RZ, RZ, P0 ;  /* 0x000000ffff037224 */ /* 0x000fc800000e06ff */
[----:B------:R-:W-:Y:S01]  /*12e0*/  IMAD.WIDE.U32 R8, R7, R4, RZ ;  /* 0x0000000407087225 */ /* 0x000fe200078e00ff */
[----:B------:R-:W-:-:S03]  /*12f0*/  IADD3.X R3, PT, PT, RZ, R3, RZ, P1, !PT ;  /* 0x00000003ff037210 */ /* 0x000fc60000ffe4ff */
[----:B------:R-:W-:Y:S01]  /*1300*/  IMAD R7, R7, R5, R9 ;  /* 0x0000000507077224 */ /* 0x000fe200078e0209 */
[----:B------:R-:W-:-:S03]  /*1310*/  IADD3 R9, P1, PT, -R8, R10, RZ ;  /* 0x0000000a08097210 */ /* 0x000fc60007f3e1ff */
[-C--:B------:R-:W-:Y:S01]  /*1320*/  IMAD R3, R3, R4.reuse, R7 ;  /* 0x0000000403037224 */ /* 0x080fe200078e0207 */
[CC--:B------:R-:W-:Y:S01]  /*1330*/  ISETP.GE.U32.AND P0, PT, R9.reuse, R4.reuse, PT ;  /* 0x000000040900720c */ /* 0x0c0fe20003f06070 */
[----:B------:R-:W-:Y:S02]  /*1340*/  IMAD.MOV.U32 R7, RZ, RZ, 0x0 ;  /* 0x00000000ff077424 */ /* 0x000fe400078e00ff */
[----:B------:R-:W-:Y:S01]  /*1350*/  IMAD.X R12, RZ, RZ, ~R3, P1 ;  /* 0x000000ffff0c7224 */ /* 0x000fe200008e0e03 */
[----:B------:R-:W-:-:S04]  /*1360*/  IADD3 R3, P1, PT, R9, -R4, RZ ;  /* 0x8000000409037210 */ /* 0x000fc80007f3e0ff */
[C---:B------:R-:W-:Y:S01]  /*1370*/  ISETP.GE.U32.AND.EX P0, PT, R12.reuse, R5, PT, P0 ;  /* 0x000000050c00720c */ /* 0x040fe20003f06100 */
[----:B------:R-:W-:Y:S01]  /*1380*/  IMAD.X R8, R12, 0x1, ~R5, P1 ;  /* 0x000000010c087824 */ /* 0x000fe200008e0e05 */
[----:B------:R-:W-:Y:S02]  /*1390*/  ISETP.NE.U32.AND P1, PT, R4, RZ, PT ;  /* 0x000000ff0400720c */ /* 0x000fe40003f25070 */
[----:B------:R-:W-:Y:S02]  /*13a0*/  SEL R3, R3, R9, P0 ;  /* 0x0000000903037207 */ /* 0x000fe40000000000 */
[----:B------:R-:W-:Y:S02]  /*13b0*/  SEL R8, R8, R12, P0 ;  /* 0x0000000c08087207 */ /* 0x000fe40000000000 */
[CC--:B------:R-:W-:Y:S02]  /*13c0*/  ISETP.GE.U32.AND P0, PT, R3.reuse, R4.reuse, PT ;  /* 0x000000040300720c */ /* 0x0c0fe40003f06070 */
[----:B------:R-:W-:-:S02]  /*13d0*/  IADD3 R4, PT, PT, R3, -R4, RZ ;  /* 0x8000000403047210 */ /* 0x000fc40007ffe0ff */
[----:B------:R-:W-:Y:S02]  /*13e0*/  ISETP.GE.U32.AND.EX P0, PT, R8, R5, PT, P0 ;  /* 0x000000050800720c */ /* 0x000fe40003f06100 */
[----:B------:R-:W-:Y:S02]  /*13f0*/  ISETP.NE.AND.EX P1, PT, R5, RZ, PT, P1 ;  /* 0x000000ff0500720c */ /* 0x000fe40003f25310 */
[----:B------:R-:W-:-:S04]  /*1400*/  SEL R5, R4, R3, P0 ;  /* 0x0000000304057207 */ /* 0x000fc80000000000 */
[----:B------:R-:W-:Y:S01]  /*1410*/  SEL R5, R5, 0xffffffff, P1 ;  /* 0xffffffff05057807 */ /* 0x000fe20000800000 */
[----:B------:R-:W-:Y:S06]  /*1420*/  RET.REL.NODEC R6 `(sum_to_forward) ;  /* 0xffffffe806f47950 */ /* 0x000fec0003c3ffff */
.L_x_21:
        /* <DEDUP_REMOVED lines=13> */
.L_x_25:


//--------------------- .nv.shared.reserved.0     --------------------------
	.section	.nv.shared.reserved.0,"aw",@nobits
	.weak		__nv_reservedSMEM_offset_0_alias
	.size		__nv_reservedSMEM_offset_0_alias, 0, 64
	.other		__nv_reservedSMEM_offset_0_alias,@"STO_CUDA_RESERVED_SHARED STV_DEFAULT"
__nv_reservedSMEM_offset_0_alias:
	.zero		0
	.zero		64


//--------------------- .nv.shared.sum_to_forward --------------------------
	.section	.nv.shared.sum_to_forward,"aw",@nobits
	.sectionflags	@""
	.align	4
.nv.shared.sum_to_forward:
	.zero		5120


//--------------------- .nv.constant0.sum_to_backward --------------------------
	.section	.nv.constant0.sum_to_backward,"a",@progbits
	.sectionflags	@""
	.align	4
.nv.constant0.sum_to_backward:
	.zero		960


//--------------------- .nv.constant0.sum_to_forward --------------------------
	.section	.nv.constant0.sum_to_forward,"a",@progbits
	.sectionflags	@""
	.align	4
.nv.constant0.sum_to_forward:
	.zero		960


//--------------------- SYMBOLS --------------------------

	.type		.nv.reservedSmem.offset0,@object
	.size		.nv.reservedSmem.offset0,0x4
	.type		.nv.reservedSmem.cap,@object
	.size		.nv.reservedSmem.cap,0x4
